def matmul_kernel(
    a_ptr,
    b_ptr,
    c_ptr,
    M,
    N,
    K,
    stride_am,
    stride_ak,
    stride_bk,
    stride_bn,
    stride_cm,
    stride_cn,
    BLOCK_M: tl.constexpr,
    BLOCK_N: tl.constexpr,
    BLOCK_K: tl.constexpr,
    GROUP_M: tl.constexpr,
):
    pid = tl.program_id(axis=0)
    num_pid_m = tl.cdiv(M, BLOCK_M)
    num_pid_n = tl.cdiv(N, BLOCK_N)
    num_pid_in_group = GROUP_M * num_pid_n
    group_id = pid // num_pid_in_group
    first_pid_m = group_id * GROUP_M
    group_size_m = min(num_pid_m - first_pid_m, GROUP_M)
    pid_m = first_pid_m + ((pid % num_pid_in_group) % group_size_m)
    pid_n = (pid % num_pid_in_group) // group_size_m

    offs_am = (pid_m * BLOCK_M + tl.arange(0, BLOCK_M)) % M
    offs_bn = (pid_n * BLOCK_N + tl.arange(0, BLOCK_N)) % N
    offs_k = tl.arange(0, BLOCK_K)
    a_ptrs = a_ptr + offs_am[:, None] * stride_am + offs_k[None, :] * stride_ak
    b_ptrs = b_ptr + offs_k[:, None] * stride_bk + offs_bn[None, :] * stride_bn

    acc = tl.zeros((BLOCK_M, BLOCK_N), dtype=tl.float32)
    for kk in range(0, tl.cdiv(K, BLOCK_K)):
        a = tl.load(a_ptrs, mask=offs_k[None, :] < K - kk * BLOCK_K, other=0.0)
        b = tl.load(b_ptrs, mask=offs_k[:, None] < K - kk * BLOCK_K, other=0.0)
        acc = tl.dot(a, b, acc)
        a_ptrs += BLOCK_K * stride_ak
        b_ptrs += BLOCK_K * stride_bk

    c = acc.to(c_ptr.dtype.element_ty)
    offs_cm = pid_m * BLOCK_M + tl.arange(0, BLOCK_M)
    offs_cn = pid_n * BLOCK_N + tl.arange(0, BLOCK_N)
    c_ptrs = c_ptr + offs_cm[:, None] * stride_cm + offs_cn[None, :] * stride_cn
    mask = (offs_cm[:, None] < M) & (offs_cn[None, :] < N)
    tl.store(c_ptrs, c, mask=mask)

# config = {"BLOCK_K": 64, "BLOCK_M": 128, "BLOCK_N": 64, "GROUP_M": 8, "arch": "sm_80", "dtype": "fp16", "num_ctas": 1, "num_stages": 3, "num_warps": 16}
# arch = sm_80


// ===== COMPILED SASS (sm_80) =====

	.target	sm_80

	.elftype	@"ET_EXEC"


//--------------------- .note.nv.tkinfo           --------------------------
	.section	.note.nv.tkinfo,"",@"SHT_NOTE"
	.sectionflags	@"SHF_NOTE_NV_TKINFO"
	.tkinfo
        /*0018*/ 	.word	0x00000002
        /*0030*/ 	.string	""
        /*0030*/ 	.string	"ptxas"
        /*0030*/ 	.string	"Cuda compilation tools, release 13.0, V13.0.88"
        /*0030*/ 	.string	"Build cuda_13.0.r13.0/compiler.36424714_0"
        /*0030*/ 	.string	"-v  -suppress-debug-info  -lineinfo  -arch sm_80 "



//--------------------- .note.nv.cuinfo           --------------------------
	.section	.note.nv.cuinfo,"",@"SHT_NOTE"
	.sectionflags	@"SHF_NOTE_NV_CUINFO"
        /*0018*/ 	.short	0x0002
        /*001a*/ 	.short	0x0050
        /*001c*/ 	.short	0x0082
	.zero		2


//--------------------- .nv.info                  --------------------------
	.section	.nv.info,"",@"SHT_CUDA_INFO"
	.align	4


	//----- nvinfo : EIATTR_REGCOUNT
	.align		4
        /*0000*/ 	.byte	0x04, 0x2f
        /*0002*/ 	.short	(.L_1 - .L_0)
	.align		4
.L_0:
        /*0004*/ 	.word	index@(matmul_kernel)
        /*0008*/ 	.word	0x00000080


	//----- nvinfo : EIATTR_FRAME_SIZE
	.align		4
.L_1:
        /*000c*/ 	.byte	0x04, 0x11
        /*000e*/ 	.short	(.L_3 - .L_2)
	.align		4
.L_2:
        /*0010*/ 	.word	index@(matmul_kernel)
        /*0014*/ 	.word	0x00000000


	//----- nvinfo : EIATTR_MIN_STACK_SIZE
	.align		4
.L_3:
        /*0018*/ 	.byte	0x04, 0x12
        /*001a*/ 	.short	(.L_5 - .L_4)
	.align		4
.L_4:
        /*001c*/ 	.word	index@(matmul_kernel)
        /*0020*/ 	.word	0x00000000
.L_5:


//--------------------- .nv.info.matmul_kernel    --------------------------
	.section	.nv.info.matmul_kernel,"",@"SHT_CUDA_INFO"
	.sectionflags	@""
	.align	4


	//----- nvinfo : EIATTR_CUDA_API_VERSION
	.align		4
        /*0000*/ 	.byte	0x04, 0x37
        /*0002*/ 	.short	(.L_7 - .L_6)
.L_6:
        /*0004*/ 	.word	0x00000082


	//----- nvinfo : EIATTR_SW2861232_WAR
	.align		4
.L_7:
        /*0008*/ 	.byte	0x01, 0x35
	.zero		2


	//----- nvinfo : EIATTR_PARAM_CBANK
	.align		4
        /*000c*/ 	.byte	0x04, 0x0a
        /*000e*/ 	.short	(.L_9 - .L_8)
	.align		4
.L_8:
        /*0010*/ 	.word	index@(.nv.constant0.matmul_kernel)
        /*0014*/ 	.short	0x0160
        /*0016*/ 	.short	0x0050


	//----- nvinfo : EIATTR_CBANK_PARAM_SIZE
	.align		4
.L_9:
        /*0018*/ 	.byte	0x03, 0x19
        /*001a*/ 	.short	0x0050


	//----- nvinfo : EIATTR_KPARAM_INFO
	.align		4
        /*001c*/ 	.byte	0x04, 0x17
        /*001e*/ 	.short	(.L_11 - .L_10)
.L_10:
        /*0020*/ 	.word	0x00000000
        /*0024*/ 	.short	0x000d
        /*0026*/ 	.short	0x0048
        /*0028*/ 	.byte	0x00, 0xf4, 0x21, 0x00


	//----- nvinfo : EIATTR_KPARAM_INFO
	.align		4
.L_11:
        /*002c*/ 	.byte	0x04, 0x17
        /*002e*/ 	.short	(.L_13 - .L_12)
.L_12:
        /*0030*/ 	.word	0x00000000
        /*0034*/ 	.short	0x000c
        /*0036*/ 	.short	0x0040
        /*0038*/ 	.byte	0x00, 0xf4, 0x21, 0x00


	//----- nvinfo : EIATTR_KPARAM_INFO
	.align		4
.L_13:
        /*003c*/ 	.byte	0x04, 0x17
        /*003e*/ 	.short	(.L_15 - .L_14)
.L_14:
        /*0040*/ 	.word	0x00000000
        /*0044*/ 	.short	0x000b
        /*0046*/ 	.short	0x0038
        /*0048*/ 	.byte	0x00, 0xf0, 0x11, 0x00


	//----- nvinfo : EIATTR_KPARAM_INFO
	.align		4
.L_15:
        /*004c*/ 	.byte	0x04, 0x17
        /*004e*/ 	.short	(.L_17 - .L_16)
.L_16:
        /*0050*/ 	.word	0x00000000
        /*0054*/ 	.short	0x000a
        /*0056*/ 	.short	0x0034
        /*0058*/ 	.byte	0x00, 0xf0, 0x11, 0x00


	//----- nvinfo : EIATTR_KPARAM_INFO
	.align		4
.L_17:
        /*005c*/ 	.byte	0x04, 0x17
        /*005e*/ 	.short	(.L_19 - .L_18)
.L_18:
        /*0060*/ 	.word	0x00000000
        /*0064*/ 	.short	0x0009
        /*0066*/ 	.short	0x0030
        /*0068*/ 	.byte	0x00, 0xf0, 0x11, 0x00


	//----- nvinfo : EIATTR_KPARAM_INFO
	.align		4
.L_19:
        /*006c*/ 	.byte	0x04, 0x17
        /*006e*/ 	.short	(.L_21 - .L_20)
.L_20:
        /*0070*/ 	.word	0x00000000
        /*0074*/ 	.short	0x0008
        /*0076*/ 	.short	0x002c
        /*0078*/ 	.byte	0x00, 0xf0, 0x11, 0x00


	//----- nvinfo : EIATTR_KPARAM_INFO
	.align		4
.L_21:
        /*007c*/ 	.byte	0x04, 0x17
        /*007e*/ 	.short	(.L_23 - .L_22)
.L_22:
        /*0080*/ 	.word	0x00000000
        /*0084*/ 	.short	0x0007
        /*0086*/ 	.short	0x0028
        /*0088*/ 	.byte	0x00, 0xf0, 0x11, 0x00


	//----- nvinfo : EIATTR_KPARAM_INFO
	.align		4
.L_23:
        /*008c*/ 	.byte	0x04, 0x17
        /*008e*/ 	.short	(.L_25 - .L_24)
.L_24:
        /*0090*/ 	.word	0x00000000
        /*0094*/ 	.short	0x0006
        /*0096*/ 	.short	0x0024
        /*0098*/ 	.byte	0x00, 0xf0, 0x11, 0x00


	//----- nvinfo : EIATTR_KPARAM_INFO
	.align		4
.L_25:
        /*009c*/ 	.byte	0x04, 0x17
        /*009e*/ 	.short	(.L_27 - .L_26)
.L_26:
        /*00a0*/ 	.word	0x00000000
        /*00a4*/ 	.short	0x0005
        /*00a6*/ 	.short	0x0020
        /*00a8*/ 	.byte	0x00, 0xf0, 0x11, 0x00


	//----- nvinfo : EIATTR_KPARAM_INFO
	.align		4
.L_27:
        /*00ac*/ 	.byte	0x04, 0x17
        /*00ae*/ 	.short	(.L_29 - .L_28)
.L_28:
        /*00b0*/ 	.word	0x00000000
        /*00b4*/ 	.short	0x0004
        /*00b6*/ 	.short	0x001c
        /*00b8*/ 	.byte	0x00, 0xf0, 0x11, 0x00


	//----- nvinfo : EIATTR_KPARAM_INFO
	.align		4
.L_29:
        /*00bc*/ 	.byte	0x04, 0x17
        /*00be*/ 	.short	(.L_31 - .L_30)
.L_30:
        /*00c0*/ 	.word	0x00000000
        /*00c4*/ 	.short	0x0003
        /*00c6*/ 	.short	0x0018
        /*00c8*/ 	.byte	0x00, 0xf0, 0x11, 0x00


	//----- nvinfo : EIATTR_KPARAM_INFO
	.align		4
.L_31:
        /*00cc*/ 	.byte	0x04, 0x17
        /*00ce*/ 	.short	(.L_33 - .L_32)
.L_32:
        /*00d0*/ 	.word	0x00000000
        /*00d4*/ 	.short	0x0002
        /*00d6*/ 	.short	0x0010
        /*00d8*/ 	.byte	0x00, 0xf4, 0x21, 0x00


	//----- nvinfo : EIATTR_KPARAM_INFO
	.align		4
.L_33:
        /*00dc*/ 	.byte	0x04, 0x17
        /*00de*/ 	.short	(.L_35 - .L_34)
.L_34:
        /*00e0*/ 	.word	0x00000000
        /*00e4*/ 	.short	0x0001
        /*00e6*/ 	.short	0x0008
        /*00e8*/ 	.byte	0x00, 0xf4, 0x21, 0x00


	//----- nvinfo : EIATTR_KPARAM_INFO
	.align		4
.L_35:
        /*00ec*/ 	.byte	0x04, 0x17
        /*00ee*/ 	.short	(.L_37 - .L_36)
.L_36:
        /*00f0*/ 	.word	0x00000000
        /*00f4*/ 	.short	0x0000
        /*00f6*/ 	.short	0x0000
        /*00f8*/ 	.byte	0x00, 0xf4, 0x21, 0x00


	//----- nvinfo : EIATTR_MAXREG_COUNT
	.align		4
.L_37:
        /*00fc*/ 	.byte	0x03, 0x1b
        /*00fe*/ 	.short	0x0080


	//----- nvinfo : EIATTR_NUM_BARRIERS
	.align		4
        /*0100*/ 	.byte	0x02, 0x4c
        /*0102*/ 	.byte	0x01
	.zero		1


	//----- nvinfo : EIATTR_MERCURY_ISA_VERSION
	.align		4
        /*0104*/ 	.byte	0x03, 0x5f
        /*0106*/ 	.short	0x0000


	//----- nvinfo : EIATTR_EXIT_INSTR_OFFSETS
	.align		4
        /*0108*/ 	.byte	0x04, 0x1c
        /*010a*/ 	.short	(.L_39 - .L_38)


	//   ....[0]....
.L_38:
        /*010c*/ 	.word	0x00002770


	//   ....[1]....
        /*0110*/ 	.word	0x000027a0


	//----- nvinfo : EIATTR_REQNTID
	.align		4
.L_39:
        /*0114*/ 	.byte	0x04, 0x10
        /*0116*/ 	.short	(.L_41 - .L_40)
.L_40:
        /*0118*/ 	.word	0x00000200
        /*011c*/ 	.word	0x00000001
        /*0120*/ 	.word	0x00000001
.L_41:


//--------------------- .nv.callgraph             --------------------------
	.section	.nv.callgraph,"",@"SHT_CUDA_CALLGRAPH"
	.align	4
	.sectionentsize	8
	.align		4
        /*0000*/ 	.word	0x00000000
	.align		4
        /*0004*/ 	.word	0xffffffff
	.align		4
        /*0008*/ 	.word	0x00000000
	.align		4
        /*000c*/ 	.word	0xfffffffe
	.align		4
        /*0010*/ 	.word	0x00000000
	.align		4
        /*0014*/ 	.word	0xfffffffd
	.align		4
        /*0018*/ 	.word	0x00000000
	.align		4
        /*001c*/ 	.word	0xfffffffc


//--------------------- .nv.rel.action            --------------------------
	.section	.nv.rel.action,"",@"SHT_CUDA_RELOCINFO"
	.align	8
	.sectionentsize	8
        /*0000*/ 	.byte	0x73, 0x00, 0x00, 0x00, 0x00, 0x00, 0x00, 0x00, 0x00, 0x00, 0x00, 0x11, 0x25, 0x00, 0x05, 0x36


//--------------------- .nv.constant0.matmul_kernel --------------------------
	.section	.nv.constant0.matmul_kernel,"a",@progbits
	.sectionflags	@""
	.align	4
.nv.constant0.matmul_kernel:
	.zero		432


//--------------------- .text.matmul_kernel       --------------------------
	.section	.text.matmul_kernel,"ax",@progbits
	.sectioninfo	@"SHI_REGISTERS=128"
	.align	128
        .global         matmul_kernel
        .type           matmul_kernel,@function
        .size           matmul_kernel,(.L_x_4 - matmul_kernel)
        .other          matmul_kernel,@"STO_CUDA_ENTRY STV_DEFAULT"
matmul_kernel:
.text.matmul_kernel:
[----:B------:R-:W-:Y:S02]  /*0000*/  IMAD.MOV.U32 R1, RZ, RZ, c[0x0][0x28] ;  /* 0x00000a00ff017624 */ /* 0x000fe400078e00ff */
[----:B------:R-:W-:Y:S01]  /*0010*/  IMAD.MOV.U32 R0, RZ, RZ, c[0x0][0x17c] ;  /* 0x00005f00ff007624 */ /* 0x000fe200078e00ff */
[----:B------:R-:W0:Y:S01]  /*0020*/  S2R R5, SR_CTAID.X ;  /* 0x0000000000057919 */ /* 0x000e220000002500 */
[----:B------:R-:W-:Y:S01]  /*0030*/  IMAD.MOV.U32 R78, RZ, RZ, c[0x0][0x180] ;  /* 0x00006000ff4e7624 */ /* 0x000fe200078e00ff */
[----:B------:R-:W-:Y:S02]  /*0040*/  ULDC UR4, c[0x0][0x180] ;  /* 0x0000600000047ab9 */ /* 0x000fe40000000800 */
[----:B------:R-:W-:Y:S01]  /*0050*/  IADD3 R0, R0, 0x3f, RZ ;  /* 0x0000003f00007810 */ /* 0x000fe20007ffe0ff */
[----:B------:R-:W-:Y:S01]  /*0060*/  ULDC.64 UR6, c[0x0][0x118] ;  /* 0x0000460000067ab9 */ /* 0x000fe20000000a00 */
[----:B------:R-:W-:Y:S02]  /*0070*/  IADD3 R78, R78, 0x3f, RZ ;  /* 0x0000003f4e4e7810 */ /* 0x000fe40007ffe0ff */
[----:B------:R-:W-:-:S04]  /*0080*/  SHF.R.S32.HI R3, RZ, 0x1f, R0 ;  /* 0x0000001fff037819 */ /* 0x000fc80000011400 */
[----:B------:R-:W-:-:S04]  /*0090*/  LEA.HI R3, R3, R0, RZ, 0x6 ;  /* 0x0000000003037211 */ /* 0x000fc800078f30ff */
[----:B------:R-:W-:-:S05]  /*00a0*/  SHF.R.S32.HI R3, RZ, 0x6, R3 ;  /* 0x00000006ff037819 */ /* 0x000fca0000011403 */
[----:B------:R-:W-:Y:S01]  /*00b0*/  IMAD.SHL.U32 R4, R3, 0x8, RZ ;  /* 0x0000000803047824 */ /* 0x000fe200078e00ff */
[----:B0-----:R-:W-:-:S04]  /*00c0*/  IABS R8, R5 ;  /* 0x0000000500087213 */ /* 0x001fc80000000000 */
[-C--:B------:R-:W-:Y:S02]  /*00d0*/  IABS R7, R4.reuse ;  /* 0x0000000400077213 */ /* 0x080fe40000000000 */
[----:B------:R-:W-:Y:S02]  /*00e0*/  IABS R10, R4 ;  /* 0x00000004000a7213 */ /* 0x000fe40000000000 */
[----:B------:R-:W0:Y:S08]  /*00f0*/  I2F.RP R0, R7 ;  /* 0x0000000700007306 */ /* 0x000e300000209400 */
[----:B0-----:R-:W0:Y:S02]  /*0100*/  MUFU.RCP R0, R0 ;  /* 0x0000000000007308 */ /* 0x001e240000001000 */
[----:B0-----:R-:W-:Y:S01]  /*0110*/  IADD3 R2, R0, 0xffffffe, RZ ;  /* 0x0ffffffe00027810 */ /* 0x001fe20007ffe0ff */
[----:B------:R-:W-:-:S05]  /*0120*/  IMAD.MOV R0, RZ, RZ, -R10 ;  /* 0x000000ffff007224 */ /* 0x000fca00078e0a0a */
[----:B------:R0:W1:Y:S02]  /*0130*/  F2I.FTZ.U32.TRUNC.NTZ R3, R2 ;  /* 0x0000000200037305 */ /* 0x000064000021f000 */
[----:B0-----:R-:W-:Y:S02]  /*0140*/  IMAD.MOV.U32 R2, RZ, RZ, RZ ;  /* 0x000000ffff027224 */ /* 0x001fe400078e00ff */
[----:B-1----:R-:W-:-:S04]  /*0150*/  IMAD.MOV R6, RZ, RZ, -R3 ;  /* 0x000000ffff067224 */ /* 0x002fc800078e0a03 */
[----:B------:R-:W-:Y:S02]  /*0160*/  IMAD R9, R6, R7, RZ ;  /* 0x0000000706097224 */ /* 0x000fe400078e02ff */
[----:B------:R-:W-:Y:S02]  /*0170*/  IMAD.MOV.U32 R6, RZ, RZ, R8 ;  /* 0x000000ffff067224 */ /* 0x000fe400078e0008 */
[----:B------:R-:W-:-:S06]  /*0180*/  IMAD.HI.U32 R3, R3, R9, R2 ;  /* 0x0000000903037227 */ /* 0x000fcc00078e0002 */
[----:B------:R-:W-:-:S04]  /*0190*/  IMAD.HI.U32 R3, R3, R6, RZ ;  /* 0x0000000603037227 */ /* 0x000fc800078e00ff */
[----:B------:R-:W-:-:S05]  /*01a0*/  IMAD R0, R3, R0, R6 ;  /* 0x0000000003007224 */ /* 0x000fca00078e0206 */
[----:B------:R-:W-:-:S13]  /*01b0*/  ISETP.GT.U32.AND P1, PT, R7, R0, PT ;  /* 0x000000000700720c */ /* 0x000fda0003f24070 */
[----:B------:R-:W-:Y:S01]  /*01c0*/  @!P1 IMAD.IADD R0, R0, 0x1, -R7 ;  /* 0x0000000100009824 */ /* 0x000fe200078e0a07 */
[----:B------:R-:W-:Y:S02]  /*01d0*/  @!P1 IADD3 R3, R3, 0x1, RZ ;  /* 0x0000000103039810 */ /* 0x000fe40007ffe0ff */
[----:B------:R-:W-:Y:S02]  /*01e0*/  ISETP.NE.AND P1, PT, R4, RZ, PT ;  /* 0x000000ff0400720c */ /* 0x000fe40003f25270 */
[----:B------:R-:W-:Y:S02]  /*01f0*/  ISETP.GE.U32.AND P0, PT, R0, R7, PT ;  /* 0x000000070000720c */ /* 0x000fe40003f06070 */
[----:B------:R-:W-:-:S04]  /*0200*/  LOP3.LUT R0, R5, R4, RZ, 0x3c, !PT ;  /* 0x0000000405007212 */ /* 0x000fc800078e3cff */
[----:B------:R-:W-:Y:S01]  /*0210*/  ISETP.GE.AND P2, PT, R0, RZ, PT ;  /* 0x000000ff0000720c */ /* 0x000fe20003f46270 */
[----:B------:R-:W-:-:S05]  /*0220*/  IMAD.MOV.U32 R0, RZ, RZ, c[0x0][0x178] ;  /* 0x00005e00ff007624 */ /* 0x000fca00078e00ff */
[----:B------:R-:W-:Y:S02]  /*0230*/  IADD3 R0, R0, 0x7f, RZ ;  /* 0x0000007f00007810 */ /* 0x000fe40007ffe0ff */
[----:B------:R-:W-:-:S05]  /*0240*/  @P0 IADD3 R3, R3, 0x1, RZ ;  /* 0x0000000103030810 */ /* 0x000fca0007ffe0ff */
[----:B------:R-:W-:Y:S01]  /*0250*/  IMAD.MOV.U32 R2, RZ, RZ, R3 ;  /* 0x000000ffff027224 */ /* 0x000fe200078e0003 */
[----:B------:R-:W-:-:S03]  /*0260*/  SHF.R.S32.HI R3, RZ, 0x1f, R0 ;  /* 0x0000001fff037819 */ /* 0x000fc60000011400 */
[----:B------:R-:W-:Y:S01]  /*0270*/  @!P2 IMAD.MOV R2, RZ, RZ, -R2 ;  /* 0x000000ffff02a224 */ /* 0x000fe200078e0a02 */
[----:B------:R-:W-:Y:S02]  /*0280*/  @!P1 LOP3.LUT R2, RZ, R4, RZ, 0x33, !PT ;  /* 0x00000004ff029212 */ /* 0x000fe400078e33ff */
[----:B------:R-:W-:-:S03]  /*0290*/  LEA.HI R3, R3, R0, RZ, 0x7 ;  /* 0x0000000003037211 */ /* 0x000fc600078f38ff */
[----:B------:R-:W-:Y:S02]  /*02a0*/  IMAD.SHL.U32 R6, R2, 0x8, RZ ;  /* 0x0000000802067824 */ /* 0x000fe400078e00ff */
[----:B------:R-:W-:-:S03]  /*02b0*/  IMAD.MOV R2, RZ, RZ, -R2 ;  /* 0x000000ffff027224 */ /* 0x000fc600078e0a02 */
[----:B------:R-:W-:Y:S01]  /*02c0*/  LEA.HI.SX32 R3, R3, -R6, 0x19 ;  /* 0x8000000603037211 */ /* 0x000fe200078fcaff */
[----:B------:R-:W-:-:S03]  /*02d0*/  IMAD R4, R4, R2, R5 ;  /* 0x0000000204047224 */ /* 0x000fc600078e0205 */
[----:B------:R-:W-:Y:S02]  /*02e0*/  IMNMX R11, R3, 0x8, PT ;  /* 0x00000008030b7817 */ /* 0x000fe40003800200 */
[----:B------:R-:W-:Y:S02]  /*02f0*/  IABS R9, R4 ;  /* 0x0000000400097213 */ /* 0x000fe40000000000 */
[----:B------:R-:W-:-:S04]  /*0300*/  IABS R7, R11 ;  /* 0x0000000b00077213 */ /* 0x000fc80000000000 */
[----:B------:R-:W0:Y:S08]  /*0310*/  I2F.RP R0, R7 ;  /* 0x0000000700007306 */ /* 0x000e300000209400 */
[----:B0-----:R-:W0:Y:S02]  /*0320*/  MUFU.RCP R0, R0 ;  /* 0x0000000000007308 */ /* 0x001e240000001000 */
[----:B0-----:R-:W-:-:S06]  /*0330*/  IADD3 R3, R0, 0xffffffe, RZ ;  /* 0x0ffffffe00037810 */ /* 0x001fcc0007ffe0ff */
[----:B------:R-:W0:Y:S02]  /*0340*/  F2I.FTZ.U32.TRUNC.NTZ R3, R3 ;  /* 0x0000000300037305 */ /* 0x000e24000021f000 */
[----:B0-----:R-:W-:-:S04]  /*0350*/  IMAD.MOV R8, RZ, RZ, -R3 ;  /* 0x000000ffff087224 */ /* 0x001fc800078e0a03 */
[----:B------:R-:W-:Y:S01]  /*0360*/  IMAD.MOV.U32 R2, RZ, RZ, R8 ;  /* 0x000000ffff027224 */ /* 0x000fe200078e0008 */
[----:B------:R-:W-:-:S03]  /*0370*/  IABS R8, R11 ;  /* 0x0000000b00087213 */ /* 0x000fc60000000000 */
[----:B------:R-:W-:Y:S02]  /*0380*/  IMAD R5, R2, R7, RZ ;  /* 0x0000000702057224 */ /* 0x000fe400078e02ff */
[----:B------:R-:W-:Y:S02]  /*0390*/  IMAD.MOV.U32 R2, RZ, RZ, RZ ;  /* 0x000000ffff027224 */ /* 0x000fe400078e00ff */
[----:B------:R-:W-:Y:S02]  /*03a0*/  IMAD.MOV R0, RZ, RZ, -R8 ;  /* 0x000000ffff007224 */ /* 0x000fe400078e0a08 */
        /* <DEDUP_REMOVED lines=9> */
[----:B------:R-:W-:Y:S02]  /*0440*/  ISETP.GE.AND P2, PT, R0, RZ, PT ;  /* 0x000000ff0000720c */ /* 0x000fe40003f46270 */
[----:B------:R-:W0:Y:S05]  /*0450*/  S2R R0, SR_TID.X ;  /* 0x0000000000007919 */ /* 0x000e2a0000002100 */
[----:B------:R-:W-:Y:S02]  /*0460*/  @P0 IADD3 R2, R2, 0x1, RZ ;  /* 0x0000000102020810 */ /* 0x000fe40007ffe0ff */
[----:B------:R-:W-:-:S03]  /*0470*/  ISETP.GT.AND P0, PT, R78, 0x3f, PT ;  /* 0x0000003f4e00780c */ /* 0x000fc60003f04270 */
[----:B------:R-:W-:-:S04]  /*0480*/  IMAD.MOV.U32 R3, RZ, RZ, R2 ;  /* 0x000000ffff037224 */ /* 0x000fc800078e0002 */
[----:B------:R-:W-:Y:S01]  /*0490*/  @!P2 IMAD.MOV R3, RZ, RZ, -R3 ;  /* 0x000000ffff03a224 */ /* 0x000fe200078e0a03 */
[----:B------:R-:W-:-:S05]  /*04a0*/  @!P1 LOP3.LUT R3, RZ, R11, RZ, 0x33, !PT ;  /* 0x0000000bff039212 */ /* 0x000fca00078e33ff */
[----:B------:R-:W-:Y:S02]  /*04b0*/  IMAD.MOV R2, RZ, RZ, -R3 ;  /* 0x000000ffff027224 */ /* 0x000fe400078e0a03 */
[----:B------:R-:W-:Y:S02]  /*04c0*/  IMAD.SHL.U32 R3, R3, 0x40, RZ ;  /* 0x0000004003037824 */ /* 0x000fe400078e00ff */
[----:B------:R-:W-:Y:S01]  /*04d0*/  IMAD R2, R11, R2, R4 ;  /* 0x000000020b027224 */ /* 0x000fe200078e0204 */
[----:B0-----:R-:W-:Y:S02]  /*04e0*/  SHF.R.U32.HI R96, RZ, 0x7, R0 ;  /* 0x00000007ff607819 */ /* 0x001fe40000011600 */
[----:B------:R-:W-:Y:S01]  /*04f0*/  LOP3.LUT R5, R0, 0x7f, RZ, 0xc0, !PT ;  /* 0x0000007f00057812 */ /* 0x000fe200078ec0ff */
[----:B------:R-:W-:Y:S01]  /*0500*/  IMAD.IADD R2, R6, 0x1, R2 ;  /* 0x0000000106027824 */ /* 0x000fe200078e0202 */
[----:B------:R-:W-:-:S03]  /*0510*/  SGXT.U32 R96, R96, 0x2 ;  /* 0x000000026060781a */ /* 0x000fc60000000000 */
[----:B------:R-:W-:Y:S01]  /*0520*/  IMAD R2, R2, 0x80, R5 ;  /* 0x0000008002027824 */ /* 0x000fe200078e0205 */
[C---:B------:R-:W-:Y:S02]  /*0530*/  LOP3.LUT R95, R96.reuse, 0x4, RZ, 0xfc, !PT ;  /* 0x00000004605f7812 */ /* 0x040fe400078efcff */
[C---:B------:R-:W-:Y:S02]  /*0540*/  LOP3.LUT R94, R96.reuse, 0x8, RZ, 0xfc, !PT ;  /* 0x00000008605e7812 */ /* 0x040fe400078efcff */
[C---:B------:R-:W-:Y:S02]  /*0550*/  LOP3.LUT R93, R96.reuse, 0xc, RZ, 0xfc, !PT ;  /* 0x0000000c605d7812 */ /* 0x040fe400078efcff */
[C---:B------:R-:W-:Y:S02]  /*0560*/  LOP3.LUT R92, R96.reuse, 0x10, RZ, 0xfc, !PT ;  /* 0x00000010605c7812 */ /* 0x040fe400078efcff */
[C---:B------:R-:W-:Y:S02]  /*0570*/  LOP3.LUT R91, R96.reuse, 0x14, RZ, 0xfc, !PT ;  /* 0x00000014605b7812 */ /* 0x040fe400078efcff */
[----:B------:R-:W-:-:S02]  /*0580*/  LOP3.LUT R90, R96, 0x18, RZ, 0xfc, !PT ;  /* 0x00000018605a7812 */ /* 0x000fc400078efcff */
        /* <DEDUP_REMOVED lines=8> */
[----:B------:R-:W-:Y:S01]  /*0610*/  LOP3.LUT R81, R96, 0x3c, RZ, 0xfc, !PT ;  /* 0x0000003c60517812 */ /* 0x000fe200078efcff */
[----:B------:R-:W-:Y:S05]  /*0620*/  @P0 BRA `(.L_x_0) ;  /* 0x0000008000000947 */ /* 0x000fea0003800000 */
[C---:B------:R-:W-:Y:S01]  /*0630*/  IMAD.SHL.U32 R5, R0.reuse, 0x20, RZ ;  /* 0x0000002000057824 */ /* 0x040fe200078e00ff */
[----:B------:R-:W-:Y:S01]  /*0640*/  CS2R R36, SRZ ;  /* 0x0000000000247805 */ /* 0x000fe2000001ff00 */
[----:B------:R-:W-:Y:S01]  /*0650*/  IMAD.SHL.U32 R4, R0, 0x2, RZ ;  /* 0x0000000200047824 */ /* 0x000fe200078e00ff */
[----:B------:R-:W-:Y:S01]  /*0660*/  CS2R R44, SRZ ;  /* 0x00000000002c7805 */ /* 0x000fe2000001ff00 */
[----:B------:R-:W-:Y:S01]  /*0670*/  CS2R R38, SRZ ;  /* 0x0000000000267805 */ /* 0x000fe2000001ff00 */
[----:B------:R-:W-:Y:S01]  /*0680*/  CS2R R46, SRZ ;  /* 0x00000000002e7805 */ /* 0x000fe2000001ff00 */
[----:B------:R-:W-:Y:S01]  /*0690*/  LOP3.LUT R5, R5, 0xc00, RZ, 0xc0, !PT ;  /* 0x00000c0005057812 */ /* 0x000fe200078ec0ff */
[----:B------:R-:W-:Y:S05]  /*06a0*/  BRA `(.L_x_1) ;  /* 0x000017c000007947 */ /* 0x000fea0003800000 */
.L_x_0:
[----:B------:R-:W-:Y:S01]  /*06b0*/  IABS R21, c[0x0][0x17c] ;  /* 0x00005f0000157a13 */ /* 0x000fe20000000000 */
[----:B------:R-:W-:Y:S01]  /*06c0*/  IMAD.SHL.U32 R32, R0, 0x20, RZ ;  /* 0x0000002000207824 */ /* 0x000fe200078e00ff */
[----:B------:R-:W-:Y:S01]  /*06d0*/  IABS R25, c[0x0][0x178] ;  /* 0x00005e0000197a13 */ /* 0x000fe20000000000 */
[----:B------:R-:W-:Y:S01]  /*06e0*/  IMAD.MOV.U32 R30, RZ, RZ, c[0x0][0x188] ;  /* 0x00006200ff1e7624 */ /* 0x000fe200078e00ff */
[----:B------:R-:W0:Y:S01]  /*06f0*/  I2F.RP R6, R21 ;  /* 0x0000001500067306 */ /* 0x000e220000209400 */
[----:B------:R-:W-:Y:S01]  /*0700*/  SHF.R.U32.HI R4, RZ, 0x6, R0 ;  /* 0x00000006ff047819 */ /* 0x000fe20000011600 */
[----:B------:R-:W-:Y:S01]  /*0710*/  IMAD R77, R96, c[0x0][0x188], RZ ;  /* 0x00006200604d7a24 */ /* 0x000fe200078e02ff */
[----:B------:R-:W-:Y:S01]  /*0720*/  SHF.R.S32.HI R9, RZ, 0x1f, R78 ;  /* 0x0000001fff097819 */ /* 0x000fe2000001144e */
[----:B------:R-:W-:Y:S01]  /*0730*/  IMAD R70, R81, c[0x0][0x188], RZ ;  /* 0x0000620051467a24 */ /* 0x000fe200078e02ff */
[----:B------:R-:W-:Y:S01]  /*0740*/  SGXT.U32 R4, R4, 0x3 ;  /* 0x000000030404781a */ /* 0x000fe20000000000 */
[----:B------:R-:W-:Y:S01]  /*0750*/  IMAD R69, R82, c[0x0][0x188], RZ ;  /* 0x0000620052457a24 */ /* 0x000fe200078e02ff */
[----:B------:R-:W-:Y:S01]  /*0760*/  LEA.HI R78, R9, R78, RZ, 0x6 ;  /* 0x0000004e094e7211 */ /* 0x000fe200078f30ff */
[----:B------:R-:W1:Y:S01]  /*0770*/  I2F.RP R8, R25 ;  /* 0x0000001900087306 */ /* 0x000e620000209400 */
[----:B------:R-:W-:Y:S01]  /*0780*/  LOP3.LUT R20, R3, R4, RZ, 0xfc, !PT ;  /* 0x0000000403147212 */ /* 0x000fe200078efcff */
[----:B------:R-:W-:Y:S01]  /*0790*/  IMAD.MOV.U32 R4, RZ, RZ, RZ ;  /* 0x000000ffff047224 */ /* 0x000fe200078e00ff */
[----:B------:R-:W-:Y:S01]  /*07a0*/  IABS R28, R2 ;  /* 0x00000002001c7213 */ /* 0x000fe20000000000 */
[----:B------:R-:W-:Y:S01]  /*07b0*/  IMAD R68, R83, c[0x0][0x188], RZ ;  /* 0x0000620053447a24 */ /* 0x000fe200078e02ff */
[C---:B------:R-:W-:Y:S01]  /*07c0*/  LOP3.LUT R9, R20.reuse, 0x30, RZ, 0xfc, !PT ;  /* 0x0000003014097812 */ /* 0x040fe200078efcff */
[----:B------:R-:W-:Y:S01]  /*07d0*/  CS2R R36, SRZ ;  /* 0x0000000000247805 */ /* 0x000fe2000001ff00 */
[C---:B------:R-:W-:Y:S01]  /*07e0*/  LOP3.LUT R13, R20.reuse, 0x20, RZ, 0xfc, !PT ;  /* 0x00000020140d7812 */ /* 0x040fe200078efcff */
[----:B0-----:R-:W0:Y:S01]  /*07f0*/  MUFU.RCP R6, R6 ;  /* 0x0000000600067308 */ /* 0x001e220000001000 */
[----:B------:R-:W-:Y:S01]  /*0800*/  IABS R16, R9 ;  /* 0x0000000900107213 */ /* 0x000fe20000000000 */
[----:B------:R-:W-:Y:S01]  /*0810*/  CS2R R38, SRZ ;  /* 0x0000000000267805 */ /* 0x000fe2000001ff00 */
[----:B------:R-:W-:Y:S01]  /*0820*/  IABS R19, R13 ;  /* 0x0000000d00137213 */ /* 0x000fe20000000000 */
[----:B------:R-:W-:Y:S01]  /*0830*/  CS2R R40, SRZ ;  /* 0x0000000000287805 */ /* 0x000fe2000001ff00 */
[C---:B------:R-:W-:Y:S01]  /*0840*/  LOP3.LUT R26, R20.reuse, 0x10, RZ, 0xfc, !PT ;  /* 0x00000010141a7812 */ /* 0x040fe200078efcff */
[----:B------:R-:W-:Y:S01]  /*0850*/  CS2R R42, SRZ ;  /* 0x00000000002a7805 */ /* 0x000fe2000001ff00 */
[C---:B------:R-:W-:Y:S01]  /*0860*/  LOP3.LUT R27, R20.reuse, 0x8, RZ, 0xfc, !PT ;  /* 0x00000008141b7812 */ /* 0x040fe200078efcff */
[----:B-1----:R-:W1:Y:S01]  /*0870*/  MUFU.RCP R8, R8 ;  /* 0x0000000800087308 */ /* 0x002e620000001000 */
[C---:B------:R-:W-:Y:S01]  /*0880*/  LOP3.LUT R24, R20.reuse, 0x18, RZ, 0xfc, !PT ;  /* 0x0000001814187812 */ /* 0x040fe200078efcff */
[----:B------:R-:W-:Y:S01]  /*0890*/  CS2R R44, SRZ ;  /* 0x00000000002c7805 */ /* 0x000fe2000001ff00 */
[----:B------:R-:W-:Y:S01]  /*08a0*/  ISETP.GE.AND P1, PT, R20, RZ, PT ;  /* 0x000000ff1400720c */ /* 0x000fe20003f26270 */
[----:B------:R-:W-:Y:S01]  /*08b0*/  CS2R R46, SRZ ;  /* 0x00000000002e7805 */ /* 0x000fe2000001ff00 */
[----:B------:R-:W-:Y:S01]  /*08c0*/  LOP3.LUT R80, R0, 0x3f, RZ, 0xc0, !PT ;  /* 0x0000003f00507812 */ /* 0x000fe200078ec0ff */
[----:B------:R-:W-:Y:S01]  /*08d0*/  CS2R R60, SRZ ;  /* 0x00000000003c7805 */ /* 0x000fe2000001ff00 */
[----:B------:R-:W-:Y:S01]  /*08e0*/  CS2R R62, SRZ ;  /* 0x00000000003e7805 */ /* 0x000fe2000001ff00 */
[----:B0-----:R-:W-:Y:S01]  /*08f0*/  IADD3 R5, R6, 0xffffffe, RZ ;  /* 0x0ffffffe06057810 */ /* 0x001fe20007ffe0ff */
[----:B------:R-:W-:Y:S01]  /*0900*/  IMAD.MOV.U32 R6, RZ, RZ, RZ ;  /* 0x000000ffff067224 */ /* 0x000fe200078e00ff */
[----:B------:R-:W-:Y:S01]  /*0910*/  SHF.R.S32.HI R78, RZ, 0x6, R78 ;  /* 0x00000006ff4e7819 */ /* 0x000fe2000001144e */
[----:B------:R-:W-:-:S03]  /*0920*/  IMAD R79, R80, c[0x0][0x18c], RZ ;  /* 0x00006300504f7a24 */ /* 0x000fc600078e02ff */
[----:B------:R-:W0:Y:S01]  /*0930*/  F2I.FTZ.U32.TRUNC.NTZ R5, R5 ;  /* 0x0000000500057305 */ /* 0x000e22000021f000 */
[----:B-1----:R-:W-:Y:S02]  /*0940*/  IADD3 R7, R8, 0xffffffe, RZ ;  /* 0x0ffffffe08077810 */ /* 0x002fe40007ffe0ff */
[----:B------:R-:W-:-:S05]  /*0950*/  LOP3.LUT R8, R20, 0x38, RZ, 0xfc, !PT ;  /* 0x0000003814087812 */ /* 0x000fca00078efcff */
[----:B------:R-:W1:Y:S01]  /*0960*/  F2I.FTZ.U32.TRUNC.NTZ R7, R7 ;  /* 0x0000000700077305 */ /* 0x000e62000021f000 */
[----:B------:R-:W-:Y:S01]  /*0970*/  IABS R14, R8 ;  /* 0x00000008000e7213 */ /* 0x000fe20000000000 */
[----:B0-----:R-:W-:-:S04]  /*0980*/  IMAD.MOV R10, RZ, RZ, -R5 ;  /* 0x000000ffff0a7224 */ /* 0x001fc800078e0a05 */
[----:B------:R-:W-:-:S04]  /*0990*/  IMAD R11, R10, R21, RZ ;  /* 0x000000150a0b7224 */ /* 0x000fc800078e02ff */
[----:B------:R-:W-:Y:S01]  /*09a0*/  IMAD.HI.U32 R4, R5, R11, R4 ;  /* 0x0000000b05047227 */ /* 0x000fe200078e0004 */
[----:B------:R-:W-:-:S03]  /*09b0*/  LOP3.LUT R11, R20, 0x28, RZ, 0xfc, !PT ;  /* 0x00000028140b7812 */ /* 0x000fc600078efcff */
[----:B-1----:R-:W-:Y:S01]  /*09c0*/  IMAD.MOV R12, RZ, RZ, -R7 ;  /* 0x000000ffff0c7224 */ /* 0x002fe200078e0a07 */
[----:B------:R-:W-:Y:S01]  /*09d0*/  IABS R17, R11 ;  /* 0x0000000b00117213 */ /* 0x000fe20000000000 */
[----:B------:R-:W-:-:S04]  /*09e0*/  IMAD.HI.U32 R5, R4, R14, RZ ;  /* 0x0000000e04057227 */ /* 0x000fc800078e00ff */
[----:B------:R-:W-:Y:S02]  /*09f0*/  IMAD R23, R12, R25, RZ ;  /* 0x000000190c177224 */ /* 0x000fe400078e02ff */
[----:B------:R-:W-:Y:S02]  /*0a00*/  IMAD.MOV R15, RZ, RZ, -R5 ;  /* 0x000000ffff0f7224 */ /* 0x000fe400078e0a05 */
[----:B------:R-:W-:Y:S01]  /*0a10*/  IMAD.HI.U32 R18, R7, R23, R6 ;  /* 0x0000001707127227 */ /* 0x000fe200078e0006 */
[----:B------:R-:W-:-:S03]  /*0a20*/  IABS R23, R20 ;  /* 0x0000001400177213 */ /* 0x000fc60000000000 */
[----:B------:R-:W-:-:S04]  /*0a30*/  IMAD.HI.U32 R10, R4, R16, RZ ;  /* 0x00000010040a7227 */ /* 0x000fc800078e00ff */
[----:B------:R-:W-:Y:S02]  /*0a40*/  IMAD R6, R21, R15, R14 ;  /* 0x0000000f15067224 */ /* 0x000fe400078e020e */
[----:B------:R-:W-:-:S03]  /*0a50*/  IMAD.HI.U32 R12, R4, R17, RZ ;  /* 0x00000011040c7227 */ /* 0x000fc600078e00ff */
[----:B------:R-:W-:Y:S01]  /*0a60*/  ISETP.GT.U32.AND P0, PT, R21, R6, PT ;  /* 0x000000061500720c */ /* 0x000fe20003f04070 */
[----:B------:R-:W-:Y:S02]  /*0a70*/  IMAD.MOV R10, RZ, RZ, -R10 ;  /* 0x000000ffff0a7224 */ /* 0x000fe400078e0a0a */
[----:B------:R-:W-:-:S04]  /*0a80*/  IMAD.HI.U32 R5, R4, R19, RZ ;  /* 0x0000001304057227 */ /* 0x000fc800078e00ff */
[----:B------:R-:W-:Y:S02]  /*0a90*/  IMAD.MOV R12, RZ, RZ, -R12 ;  /* 0x000000ffff0c7224 */ /* 0x000fe400078e0a0c */
[C---:B------:R-:W-:Y:S01]  /*0aa0*/  IMAD R7, R21.reuse, R10, R16 ;  /* 0x0000000a15077224 */ /* 0x040fe200078e0210 */
[----:B------:R-:W-:Y:S01]  /*0ab0*/  IABS R16, R24 ;  /* 0x0000001800107213 */ /* 0x000fe20000000000 */
[----:B------:R-:W-:Y:S02]  /*0ac0*/  IMAD.MOV R14, RZ, RZ, -R5 ;  /* 0x000000ffff0e7224 */ /* 0x000fe400078e0a05 */
[C---:B------:R-:W-:Y:S01]  /*0ad0*/  IMAD R10, R21.reuse, R12, R17 ;  /* 0x0000000c150a7224 */ /* 0x040fe200078e0211 */
[----:B------:R-:W-:Y:S01]  /*0ae0*/  IABS R17, R26 ;  /* 0x0000001a00117213 */ /* 0x000fe20000000000 */
[C---:B------:R-:W-:Y:S01]  /*0af0*/  IMAD R12, R21.reuse, R14, R19 ;  /* 0x0000000e150c7224 */ /* 0x040fe200078e0213 */
[----:B------:R-:W-:Y:S01]  /*0b00*/  IABS R19, R27 ;  /* 0x0000001b00137213 */ /* 0x000fe20000000000 */
[----:B------:R-:W-:Y:S01]  /*0b10*/  @!P0 IMAD.IADD R6, R6, 0x1, -R21 ;  /* 0x0000000106068824 */ /* 0x000fe200078e0a15 */
[C---:B------:R-:W-:Y:S01]  /*0b20*/  ISETP.GT.U32.AND P2, PT, R21.reuse, R7, PT ;  /* 0x000000071500720c */ /* 0x040fe20003f44070 */
[----:B------:R-:W-:Y:S01]  /*0b30*/  IMAD.HI.U32 R14, R4, R17, RZ ;  /* 0x00000011040e7227 */ /* 0x000fe200078e00ff */
[----:B------:R-:W-:-:S02]  /*0b40*/  ISETP.GT.U32.AND P6, PT, R21, R12, PT ;  /* 0x0000000c1500720c */ /* 0x000fc40003fc4070 */
[C---:B------:R-:W-:Y:S01]  /*0b50*/  ISETP.GT.U32.AND P3, PT, R21.reuse, R6, PT ;  /* 0x000000061500720c */ /* 0x040fe20003f64070 */
[----:B------:R-:W-:Y:S01]  /*0b60*/  IMAD.HI.U32 R15, R4, R19, RZ ;  /* 0x00000013040f7227 */ /* 0x000fe200078e00ff */
[----:B------:R-:W-:-:S03]  /*0b70*/  ISETP.GT.U32.AND P5, PT, R21, R10, PT ;  /* 0x0000000a1500720c */ /* 0x000fc60003fa4070 */
[----:B------:R-:W-:Y:S02]  /*0b80*/  IMAD.MOV R20, RZ, RZ, -R14 ;  /* 0x000000ffff147224 */ /* 0x000fe400078e0a0e */
[----:B------:R-:W-:Y:S02]  /*0b90*/  IMAD.MOV R22, RZ, RZ, -R15 ;  /* 0x000000ffff167224 */ /* 0x000fe400078e0a0f */
[----:B------:R-:W-:-:S04]  /*0ba0*/  IMAD.HI.U32 R5, R4, R16, RZ ;  /* 0x0000001004057227 */ /* 0x000fc800078e00ff */
[C---:B------:R-:W-:Y:S02]  /*0bb0*/  IMAD R15, R21.reuse, R20, R17 ;  /* 0x00000014150f7224 */ /* 0x040fe400078e0211 */
[----:B------:R-:W-:Y:S02]  /*0bc0*/  IMAD.MOV R5, RZ, RZ, -R5 ;  /* 0x000000ffff057224 */ /* 0x000fe400078e0a05 */
[----:B------:R-:W-:Y:S01]  /*0bd0*/  IMAD.HI.U32 R4, R4, R23, RZ ;  /* 0x0000001704047227 */ /* 0x000fe200078e00ff */
[----:B------:R-:W-:-:S03]  /*0be0*/  ISETP.GT.U32.AND P0, PT, R21, R15, PT ;  /* 0x0000000f1500720c */ /* 0x000fc60003f04070 */
[C---:B------:R-:W-:Y:S01]  /*0bf0*/  IMAD R14, R21.reuse, R5, R16 ;  /* 0x00000005150e7224 */ /* 0x040fe200078e0210 */
[----:B------:R-:W-:Y:S01]  /*0c00*/  LOP3.LUT R5, R0, 0x180, RZ, 0xc0, !PT ;  /* 0x0000018000057812 */ /* 0x000fe200078ec0ff */
[C---:B------:R-:W-:Y:S02]  /*0c10*/  IMAD R16, R21.reuse, R22, R19 ;  /* 0x0000001615107224 */ /* 0x040fe400078e0213 */
[--C-:B------:R-:W-:Y:S01]  /*0c20*/  @!P3 IMAD.IADD R6, R6, 0x1, -R21.reuse ;  /* 0x000000010606b824 */ /* 0x100fe200078e0a15 */
[C---:B------:R-:W-:Y:S01]  /*0c30*/  ISETP.GT.U32.AND P4, PT, R21.reuse, R14, PT ;  /* 0x0000000e1500720c */ /* 0x040fe20003f84070 */
[----:B------:R-:W-:Y:S01]  /*0c40*/  @!P6 IMAD.IADD R12, R12, 0x1, -R21 ;  /* 0x000000010c0ce824 */ /* 0x000fe200078e0a15 */
[----:B------:R-:W-:Y:S01]  /*0c50*/  ISETP.GT.U32.AND P3, PT, R21, R16, PT ;  /* 0x000000101500720c */ /* 0x000fe20003f64070 */
[----:B------:R-:W-:Y:S01]  /*0c60*/  IMAD.MOV R4, RZ, RZ, -R4 ;  /* 0x000000ffff047224 */ /* 0x000fe200078e0a04 */
[----:B------:R-:W-:Y:S01]  /*0c70*/  SHF.R.U32.HI R29, RZ, 0x3, R5 ;  /* 0x00000003ff1d7819 */ /* 0x000fe20000011605 */
[----:B------:R-:W-:Y:S01]  /*0c80*/  @!P0 IMAD.IADD R15, R15, 0x1, -R21 ;  /* 0x000000010f0f8824 */ /* 0x000fe200078e0a15 */
[C---:B------:R-:W-:Y:S01]  /*0c90*/  ISETP.GT.U32.AND P0, PT, R21.reuse, R12, PT ;  /* 0x0000000c1500720c */ /* 0x040fe20003f04070 */
[----:B------:R-:W-:-:S02]  /*0ca0*/  IMAD R17, R21, R4, R23 ;  /* 0x0000000415117224 */ /* 0x000fc400078e0217 */
[----:B------:R-:W-:-:S04]  /*0cb0*/  IMAD.HI.U32 R18, R18, R28, RZ ;  /* 0x0000001c12127227 */ /* 0x000fc800078e00ff */
[--C-:B------:R-:W-:Y:S01]  /*0cc0*/  @!P2 IMAD.IADD R7, R7, 0x1, -R21.reuse ;  /* 0x000000010707a824 */ /* 0x100fe200078e0a15 */
[C---:B------:R-:W-:Y:S01]  /*0cd0*/  ISETP.GT.U32.AND P2, PT, R21.reuse, R17, PT ;  /* 0x000000111500720c */ /* 0x040fe20003f44070 */
[----:B------:R-:W-:Y:S01]  /*0ce0*/  IMAD.MOV R19, RZ, RZ, -R18 ;  /* 0x000000ffff137224 */ /* 0x000fe200078e0a12 */
[----:B------:R-:W-:Y:S01]  /*0cf0*/  LOP3.LUT R18, R0, 0x7, RZ, 0xc0, !PT ;  /* 0x0000000700127812 */ /* 0x000fe200078ec0ff */
[--C-:B------:R-:W-:Y:S01]  /*0d00*/  @!P5 IMAD.IADD R10, R10, 0x1, -R21.reuse ;  /* 0x000000010a0ad824 */ /* 0x100fe200078e0a15 */
[----:B------:R-:W-:Y:S01]  /*0d10*/  ISETP.GT.U32.AND P6, PT, R21, R7, PT ;  /* 0x000000071500720c */ /* 0x000fe20003fc4070 */
[--C-:B------:R-:W-:Y:S01]  /*0d20*/  @!P3 IMAD.IADD R16, R16, 0x1, -R21.reuse ;  /* 0x000000011010b824 */ /* 0x100fe200078e0a15 */
[----:B------:R-:W-:Y:S01]  /*0d30*/  ISETP.GE.AND P3, PT, R8, RZ, PT ;  /* 0x000000ff0800720c */ /* 0x000fe20003f66270 */
[----:B------:R-:W-:Y:S02]  /*0d40*/  IMAD R28, R25, R19, R28 ;  /* 0x00000013191c7224 */ /* 0x000fe400078e021c */
[--C-:B------:R-:W-:Y:S01]  /*0d50*/  @!P4 IMAD.IADD R14, R14, 0x1, -R21.reuse ;  /* 0x000000010e0ec824 */ /* 0x100fe200078e0a15 */
[----:B------:R-:W-:Y:S01]  /*0d60*/  ISETP.GT.U32.AND P4, PT, R21, R10, PT ;  /* 0x0000000a1500720c */ /* 0x000fe20003f84070 */
[--C-:B------:R-:W-:Y:S01]  /*0d70*/  @!P0 IMAD.IADD R12, R12, 0x1, -R21.reuse ;  /* 0x000000010c0c8824 */ /* 0x100fe200078e0a15 */
[----:B------:R-:W-:Y:S01]  /*0d80*/  ISETP.GT.U32.AND P5, PT, R25, R28, PT ;  /* 0x0000001c1900720c */ /* 0x000fe20003fa4070 */
[--C-:B------:R-:W-:Y:S01]  /*0d90*/  @!P2 IMAD.IADD R17, R17, 0x1, -R21.reuse ;  /* 0x000000011111a824 */ /* 0x100fe200078e0a15 */
[----:B------:R-:W-:Y:S01]  /*0da0*/  ISETP.GT.U32.AND P0, PT, R21, R16, PT ;  /* 0x000000101500720c */ /* 0x000fe20003f04070 */
[----:B------:R-:W-:Y:S01]  /*0db0*/  IMAD.SHL.U32 R4, R0, 0x2, RZ ;  /* 0x0000000200047824 */ /* 0x000fe200078e00ff */
[----:B------:R-:W-:Y:S01]  /*0dc0*/  ISETP.GE.AND P2, PT, R9, RZ, PT ;  /* 0x000000ff0900720c */ /* 0x000fe20003f46270 */
[----:B------:R-:W-:Y:S01]  /*0dd0*/  @!P6 IMAD.IADD R7, R7, 0x1, -R21 ;  /* 0x000000010707e824 */ /* 0x000fe200078e0a15 */
[----:B------:R-:W-:Y:S01]  /*0de0*/  ISETP.GE.AND P6, PT, R11, RZ, PT ;  /* 0x000000ff0b00720c */ /* 0x000fe20003fc6270 */
[----:B------:R-:W-:Y:S01]  /*0df0*/  @!P3 IMAD.MOV R6, RZ, RZ, -R6 ;  /* 0x000000ffff06b224 */ /* 0x000fe200078e0a06 */
[C---:B------:R-:W-:Y:S01]  /*0e00*/  ISETP.GT.U32.AND P3, PT, R21.reuse, R17, PT ;  /* 0x000000111500720c */ /* 0x040fe20003f64070 */
[----:B------:R-:W-:Y:S01]  /*0e10*/  IMAD.MOV.U32 R8, RZ, RZ, R7 ;  /* 0x000000ffff087224 */ /* 0x000fe200078e0007 */
[----:B------:R-:W-:Y:S01]  /*0e20*/  LOP3.LUT R20, R4, 0x10, RZ, 0xc0, !PT ;  /* 0x0000001004147812 */ /* 0x000fe200078ec0ff */
[----:B------:R-:W-:Y:S01]  /*0e30*/  @!P4 IMAD.IADD R10, R10, 0x1, -R21 ;  /* 0x000000010a0ac824 */ /* 0x000fe200078e0a15 */
[C---:B------:R-:W-:Y:S01]  /*0e40*/  ISETP.GT.U32.AND P4, PT, R21.reuse, R15, PT ;  /* 0x0000000f1500720c */ /* 0x040fe20003f84070 */
[----:B------:R-:W-:Y:S01]  /*0e50*/  @!P5 IMAD.IADD R28, R28, 0x1, -R25 ;  /* 0x000000011c1cd824 */ /* 0x000fe200078e0a19 */
[----:B------:R-:W-:Y:S01]  /*0e60*/  ISETP.GT.U32.AND P5, PT, R21, R14, PT ;  /* 0x0000000e1500720c */ /* 0x000fe20003fa4070 */
[--C-:B------:R-:W-:Y:S01]  /*0e70*/  @!P0 IMAD.IADD R16, R16, 0x1, -R21.reuse ;  /* 0x0000000110108824 */ /* 0x100fe200078e0a15 */
[----:B------:R-:W-:Y:S01]  /*0e80*/  ISETP.GE.AND P0, PT, R26, RZ, PT ;  /* 0x000000ff1a00720c */ /* 0x000fe20003f06270 */
[----:B------:R-:W-:Y:S01]  /*0e90*/  @!P2 IMAD.MOV R8, RZ, RZ, -R8 ;  /* 0x000000ffff08a224 */ /* 0x000fe200078e0a08 */
[----:B------:R-:W-:Y:S01]  /*0ea0*/  ISETP.GT.U32.AND P2, PT, R25, R28, PT ;  /* 0x0000001c1900720c */ /* 0x000fe20003f44070 */
[----:B------:R-:W-:Y:S01]  /*0eb0*/  IMAD R19, R18, 0x110, RZ ;  /* 0x0000011012137824 */ /* 0x000fe200078e02ff */
[----:B------:R-:W-:Y:S01]  /*0ec0*/  LEA.HI R20, R5, R20, RZ, 0x1e ;  /* 0x0000001405147211 */ /* 0x000fe200078ff0ff */
[--C-:B------:R-:W-:Y:S01]  /*0ed0*/  @!P3 IMAD.IADD R17, R17, 0x1, -R21.reuse ;  /* 0x000000011111b824 */ /* 0x100fe200078e0a15 */
[----:B------:R-:W-:Y:S01]  /*0ee0*/  ISETP.GE.AND P3, PT, R27, RZ, PT ;  /* 0x000000ff1b00720c */ /* 0x000fe20003f66270 */
[----:B------:R-:W-:Y:S01]  /*0ef0*/  IMAD.SHL.U32 R7, R0, 0x80, RZ ;  /* 0x0000008000077824 */ /* 0x000fe200078e00ff */
[----:B------:R-:W-:Y:S01]  /*0f00*/  LOP3.LUT R20, R19, R20, RZ, 0x3c, !PT ;  /* 0x0000001413147212 */ /* 0x000fe200078e3cff */
[----:B------:R-:W-:Y:S01]  /*0f10*/  @!P4 IMAD.IADD R15, R15, 0x1, -R21 ;  /* 0x000000010f0fc824 */ /* 0x000fe200078e0a15 */
[----:B------:R-:W-:Y:S01]  /*0f20*/  ISETP.GE.AND P4, PT, R24, RZ, PT ;  /* 0x000000ff1800720c */ /* 0x000fe20003f86270 */
[----:B------:R-:W-:Y:S01]  /*0f30*/  @!P1 IMAD.MOV R17, RZ, RZ, -R17 ;  /* 0x000000ffff119224 */ /* 0x000fe200078e0a11 */
[----:B------:R-:W-:Y:S01]  /*0f40*/  ISETP.GE.AND P1, PT, R2, RZ, PT ;  /* 0x000000ff0200720c */ /* 0x000fe20003f26270 */
[----:B------:R-:W-:Y:S01]  /*0f50*/  @!P5 IMAD.IADD R14, R14, 0x1, -R21 ;  /* 0x000000010e0ed824 */ /* 0x000fe200078e0a15 */
[----:B------:R-:W-:Y:S01]  /*0f60*/  ISETP.GE.AND P5, PT, R13, RZ, PT ;  /* 0x000000ff0d00720c */ /* 0x000fe20003fa6270 */
[----:B------:R-:W-:Y:S01]  /*0f70*/  @!P0 IMAD.MOV R15, RZ, RZ, -R15 ;  /* 0x000000ffff0f8224 */ /* 0x000fe200078e0a0f */
[----:B------:R-:W-:Y:S01]  /*0f80*/  ISETP.NE.AND P0, PT, RZ, c[0x0][0x178], PT ;  /* 0x00005e00ff007a0c */ /* 0x000fe20003f05270 */
[----:B------:R-:W-:Y:S01]  /*0f90*/  @!P2 IMAD.IADD R28, R28, 0x1, -R25 ;  /* 0x000000011c1ca824 */ /* 0x000fe200078e0a19 */
[----:B------:R-:W-:Y:S01]  /*0fa0*/  LOP3.LUT R7, R7, 0x800, RZ, 0xc0, !PT ;  /* 0x0000080007077812 */ /* 0x000fe200078ec0ff */
[----:B------:R-:W-:Y:S01]  /*0fb0*/  IMAD.SHL.U32 R19, R18, 0x10, RZ ;  /* 0x0000001012137824 */ /* 0x000fe200078e00ff */
[----:B------:R-:W-:Y:S01]  /*0fc0*/  ISETP.NE.AND P2, PT, RZ, c[0x0][0x17c], PT ;  /* 0x00005f00ff007a0c */ /* 0x000fe20003f45270 */
[----:B------:R-:W-:Y:S01]  /*0fd0*/  @!P6 IMAD.MOV R10, RZ, RZ, -R10 ;  /* 0x000000ffff0ae224 */ /* 0x000fe200078e0a0a */
[----:B------:R-:W-:Y:S01]  /*0fe0*/  LOP3.LUT R5, R32, 0xc00, RZ, 0xc0, !PT ;  /* 0x00000c0020057812 */ /* 0x000fe200078ec0ff */
[----:B------:R-:W-:Y:S01]  /*0ff0*/  IMAD.IADD R73, R7, 0x1, R20 ;  /* 0x0000000107497824 */ /* 0x000fe200078e0214 */
[----:B------:R-:W-:Y:S01]  /*1000*/  LOP3.LUT R7, RZ, c[0x0][0x17c], RZ, 0x33, !PT ;  /* 0x00005f00ff077a12 */ /* 0x000fe200078e33ff */
[----:B------:R-:W-:Y:S01]  /*1010*/  @!P1 IMAD.MOV R28, RZ, RZ, -R28 ;  /* 0x000000ffff1c9224 */ /* 0x000fe200078e0a1c */
[----:B------:R-:W-:Y:S01]  /*1020*/  LOP3.LUT R19, R19, 0x30, R4, 0x78, !PT ;  /* 0x0000003013137812 */ /* 0x000fe200078e7804 */
[----:B------:R-:W-:Y:S01]  /*1030*/  @!P5 IMAD.MOV R12, RZ, RZ, -R12 ;  /* 0x000000ffff0cd224 */ /* 0x000fe200078e0a0c */
[C---:B------:R-:W-:Y:S01]  /*1040*/  SEL R20, R7.reuse, R6, !P2 ;  /* 0x0000000607147207 */ /* 0x040fe20005000000 */
[----:B------:R-:W-:Y:S01]  /*1050*/  @!P4 IMAD.MOV R14, RZ, RZ, -R14 ;  /* 0x000000ffff0ec224 */ /* 0x000fe200078e0a0e */
[----:B------:R-:W-:Y:S01]  /*1060*/  @!P0 LOP3.LUT R28, RZ, c[0x0][0x178], RZ, 0x33, !PT ;  /* 0x00005e00ff1c8a12 */ /* 0x000fe200078e33ff */
[----:B------:R-:W-:Y:S01]  /*1070*/  @!P3 IMAD.MOV R16, RZ, RZ, -R16 ;  /* 0x000000ffff10b224 */ /* 0x000fe200078e0a10 */
[C---:B------:R-:W-:Y:S01]  /*1080*/  SEL R21, R7.reuse, R8, !P2 ;  /* 0x0000000807157207 */ /* 0x040fe20005000000 */
[----:B------:R-:W-:Y:S01]  /*1090*/  IMAD R20, R20, c[0x0][0x190], RZ ;  /* 0x0000640014147a24 */ /* 0x000fe200078e02ff */
[C---:B------:R-:W-:Y:S01]  /*10a0*/  SEL R22, R7.reuse, R10, !P2 ;  /* 0x0000000a07167207 */ /* 0x040fe20005000000 */
[----:B------:R-:W-:Y:S01]  /*10b0*/  IMAD R28, R28, c[0x0][0x184], RZ ;  /* 0x000061001c1c7a24 */ /* 0x000fe200078e02ff */
[C---:B------:R-:W-:Y:S01]  /*10c0*/  SEL R23, R7.reuse, R12, !P2 ;  /* 0x0000000c07177207 */ /* 0x040fe20005000000 */
[----:B------:R-:W-:Y:S01]  /*10d0*/  IMAD R72, R18, 0x80, R19 ;  /* 0x0000008012487824 */ /* 0x000fe200078e0213 */
[----:B------:R-:W-:Y:S01]  /*10e0*/  SEL R24, R7, R14, !P2 ;  /* 0x0000000e07187207 */ /* 0x000fe20005000000 */
[----:B------:R-:W-:Y:S01]  /*10f0*/  IMAD R21, R21, c[0x0][0x190], RZ ;  /* 0x0000640015157a24 */ /* 0x000fe200078e02ff */
[C---:B------:R-:W-:Y:S01]  /*1100*/  SEL R25, R7.reuse, R15, !P2 ;  /* 0x0000000f07197207 */ /* 0x040fe20005000000 */
[----:B------:R-:W-:Y:S01]  /*1110*/  IMAD R22, R22, c[0x0][0x190], RZ ;  /* 0x0000640016167a24 */ /* 0x000fe200078e02ff */
[----:B------:R-:W-:Y:S01]  /*1120*/  SEL R26, R7, R16, !P2 ;  /* 0x00000010071a7207 */ /* 0x000fe20005000000 */
[----:B------:R-:W-:Y:S01]  /*1130*/  IMAD R23, R23, c[0x0][0x190], RZ ;  /* 0x0000640017177a24 */ /* 0x000fe200078e02ff */
[----:B------:R-:W-:Y:S01]  /*1140*/  SEL R27, R7, R17, !P2 ;  /* 0x00000011071b7207 */ /* 0x000fe20005000000 */
[----:B------:R-:W-:Y:S01]  /*1150*/  IMAD R24, R24, c[0x0][0x190], RZ ;  /* 0x0000640018187a24 */ /* 0x000fe200078e02ff */
[----:B------:R-:W-:Y:S01]  /*1160*/  LEA R114, P6, R28, c[0x0][0x160], 0x1 ;  /* 0x000058001c727a11 */ /* 0x000fe200078c08ff */
[----:B------:R-:W-:Y:S01]  /*1170*/  IMAD R25, R25, c[0x0][0x190], RZ ;  /* 0x0000640019197a24 */ /* 0x000fe200078e02ff */
[----:B------:R-:W-:Y:S01]  /*1180*/  LEA R112, P0, R20, c[0x0][0x168], 0x1 ;  /* 0x00005a0014707a11 */ /* 0x000fe200078008ff */
[----:B------:R-:W-:Y:S01]  /*1190*/  IMAD R26, R26, c[0x0][0x190], RZ ;  /* 0x000064001a1a7a24 */ /* 0x000fe200078e02ff */
[----:B------:R-:W-:Y:S01]  /*11a0*/  LOP3.LUT R18, R0, 0x1c0, RZ, 0xc0, !PT ;  /* 0x000001c000127812 */ /* 0x000fe200078ec0ff */
[----:B------:R-:W-:Y:S01]  /*11b0*/  IMAD R27, R27, c[0x0][0x190], RZ ;  /* 0x000064001b1b7a24 */ /* 0x000fe200078e02ff */
[----:B------:R-:W-:Y:S01]  /*11c0*/  LEA.HI.X.SX32 R115, R28, c[0x0][0x164], 0x1, P6 ;  /* 0x000059001c737a11 */ /* 0x000fe200030f0eff */
[----:B------:R-:W-:Y:S01]  /*11d0*/  IMAD.MOV.U32 R19, RZ, RZ, c[0x0][0x18c] ;  /* 0x00006300ff137624 */ /* 0x000fe200078e00ff */
[----:B------:R-:W-:Y:S01]  /*11e0*/  LEA.HI.X.SX32 R113, R20, c[0x0][0x16c], 0x1, P0 ;  /* 0x00005b0014717a11 */ /* 0x000fe200000f0eff */
[----:B------:R-:W-:Y:S01]  /*11f0*/  IMAD.IADD R72, R72, 0x1, R5 ;  /* 0x0000000148487824 */ /* 0x000fe200078e0205 */
[----:B------:R-:W-:Y:S01]  /*1200*/  SHF.R.U32.HI R31, RZ, 0x2, R18 ;  /* 0x00000002ff1f7819 */ /* 0x000fe20000011612 */
[----:B------:R-:W-:Y:S01]  /*1210*/  IMAD.SHL.U32 R18, R19, 0x40, RZ ;  /* 0x0000004013127824 */ /* 0x000fe200078e00ff */
[--C-:B------:R-:W-:Y:S01]  /*1220*/  LOP3.LUT R76, R29, 0x3fe, R4.reuse, 0x78, !PT ;  /* 0x000003fe1d4c7812 */ /* 0x100fe200078e7804 */
[----:B------:R-:W-:Y:S01]  /*1230*/  IMAD R6, R84, c[0x0][0x188], RZ ;  /* 0x0000620054067a24 */ /* 0x000fe200078e02ff */
[----:B------:R-:W-:Y:S01]  /*1240*/  LEA R110, P1, R21, c[0x0][0x168], 0x1 ;  /* 0x00005a00156e7a11 */ /* 0x000fe200078208ff */
        /* <DEDUP_REMOVED lines=13> */
[----:B------:R-:W-:Y:S01]  /*1320*/  LOP3.LUT R74, R31, 0x3fe, R4, 0x78, !PT ;  /* 0x000003fe1f4a7812 */ /* 0x000fe200078e7804 */
[----:B------:R-:W-:Y:S01]  /*1330*/  IMAD R14, R92, c[0x0][0x188], RZ ;  /* 0x000062005c0e7a24 */ /* 0x000fe200078e02ff */
[----:B------:R-:W-:Y:S01]  /*1340*/  LOP3.LUT R75, R76, 0x40, RZ, 0x3c, !PT ;  /* 0x000000404c4b7812 */ /* 0x000fe200078e3cff */
[----:B------:R-:W-:Y:S01]  /*1350*/  IMAD R15, R93, c[0x0][0x188], RZ ;  /* 0x000062005d0f7a24 */ /* 0x000fe200078e02ff */
[----:B------:R-:W-:Y:S01]  /*1360*/  LOP3.LUT R71, R72, 0x40, RZ, 0x3c, !PT ;  /* 0x0000004048477812 */ /* 0x000fe200078e3cff */
[----:B------:R-:W-:Y:S01]  /*1370*/  IMAD R16, R94, c[0x0][0x188], RZ ;  /* 0x000062005e107a24 */ /* 0x000fe200078e02ff */
[----:B------:R-:W-:Y:S01]  /*1380*/  LEA.HI.X.SX32 R111, R21, c[0x0][0x16c], 0x1, P1 ;  /* 0x00005b00156f7a11 */ /* 0x000fe200008f0eff */
[----:B------:R-:W-:Y:S01]  /*1390*/  IMAD R17, R95, c[0x0][0x188], RZ ;  /* 0x000062005f117a24 */ /* 0x000fe200078e02ff */
[----:B------:R-:W-:Y:S01]  /*13a0*/  LEA.HI.X.SX32 R109, R22, c[0x0][0x16c], 0x1, P2 ;  /* 0x00005b00166d7a11 */ /* 0x000fe200010f0eff */
[----:B------:R-:W-:Y:S01]  /*13b0*/  IMAD.SHL.U32 R19, R30, 0x40, RZ ;  /* 0x000000401e137824 */ /* 0x000fe200078e00ff */
[----:B------:R-:W-:-:S02]  /*13c0*/  LEA.HI.X.SX32 R107, R23, c[0x0][0x16c], 0x1, P3 ;  /* 0x00005b00176b7a11 */ /* 0x000fc400018f0eff */
[----:B------:R-:W-:Y:S02]  /*13d0*/  LEA.HI.X.SX32 R105, R24, c[0x0][0x16c], 0x1, P4 ;  /* 0x00005b0018697a11 */ /* 0x000fe400020f0eff */
[----:B------:R-:W-:Y:S02]  /*13e0*/  LEA.HI.X.SX32 R103, R25, c[0x0][0x16c], 0x1, P5 ;  /* 0x00005b0019677a11 */ /* 0x000fe400028f0eff */
[----:B------:R-:W-:Y:S02]  /*13f0*/  LEA.HI.X.SX32 R101, R26, c[0x0][0x16c], 0x1, P6 ;  /* 0x00005b001a657a11 */ /* 0x000fe400030f0eff */
[----:B------:R-:W-:Y:S02]  /*1400*/  LEA.HI.X.SX32 R99, R27, c[0x0][0x16c], 0x1, P0 ;  /* 0x00005b001b637a11 */ /* 0x000fe400000f0eff */
.L_x_2:
[----:B------:R-:W-:Y:S01]  /*1410*/  ISETP.GE.AND P0, PT, R96, UR4, PT ;  /* 0x0000000460007c0c */ /* 0x000fe2000bf06270 */
[----:B------:R-:W-:Y:S01]  /*1420*/  IMAD.WIDE R24, R77, 0x2, R114 ;  /* 0x000000024d187825 */ /* 0x000fe200078e0272 */
[----:B------:R-:W-:Y:S02]  /*1430*/  PRMT R29, RZ, 0x7610, R29 ;  /* 0x00007610ff1d7816 */ /* 0x000fe4000000001d */
[----:B------:R-:W-:-:S02]  /*1440*/  ISETP.GE.AND P1, PT, R95, UR4, PT ;  /* 0x000000045f007c0c */ /* 0x000fc4000bf26270 */
[----:B------:R-:W-:Y:S02]  /*1450*/  ISETP.GE.AND P2, PT, R94, UR4, PT ;  /* 0x000000045e007c0c */ /* 0x000fe4000bf46270 */
[----:B------:R-:W-:Y:S02]  /*1460*/  ISETP.GE.AND P3, PT, R92, UR4, PT ;  /* 0x000000045c007c0c */ /* 0x000fe4000bf66270 */
[----:B------:R-:W-:-:S03]  /*1470*/  ISETP.GE.AND P4, PT, R91, UR4, PT ;  /* 0x000000045b007c0c */ /* 0x000fc6000bf86270 */
[----:B------:R0:W2:Y:S01]  /*1480*/  @!P0 LDG.E.U16 R29, [R24.64] ;  /* 0x00000006181d8981 */ /* 0x0000a2000c1e1500 */
[----:B------:R-:W-:Y:S01]  /*1490*/  ISETP.GE.AND P0, PT, R93, UR4, PT ;  /* 0x000000045d007c0c */ /* 0x000fe2000bf06270 */
[----:B------:R-:W-:Y:S01]  /*14a0*/  IMAD.WIDE R20, R17, 0x2, R114 ;  /* 0x0000000211147825 */ /* 0x000fe200078e0272 */
[----:B------:R-:W-:Y:S02]  /*14b0*/  PRMT R28, RZ, 0x7610, R28 ;  /* 0x00007610ff1c7816 */ /* 0x000fe4000000001c */
[----:B------:R-:W-:Y:S01]  /*14c0*/  PRMT R31, RZ, 0x7610, R31 ;  /* 0x00007610ff1f7816 */ /* 0x000fe2000000001f */
[----:B------:R-:W-:Y:S01]  /*14d0*/  IMAD.WIDE R22, R16, 0x2, R114 ;  /* 0x0000000210167825 */ /* 0x000fe200078e0272 */
[----:B------:R-:W-:Y:S02]  /*14e0*/  PRMT R30, RZ, 0x7610, R30 ;  /* 0x00007610ff1e7816 */ /* 0x000fe4000000001e */
[----:B------:R-:W-:Y:S01]  /*14f0*/  PRMT R33, RZ, 0x7610, R33 ;  /* 0x00007610ff217816 */ /* 0x000fe20000000021 */
[----:B0-----:R-:W-:Y:S01]  /*1500*/  IMAD.WIDE R24, R15, 0x2, R114 ;  /* 0x000000020f187825 */ /* 0x001fe200078e0272 */
[----:B------:R-:W-:Y:S01]  /*1510*/  PRMT R32, RZ, 0x7610, R32 ;  /* 0x00007610ff207816 */ /* 0x000fe20000000020 */
[----:B------:R0:W3:Y:S02]  /*1520*/  @!P1 LDG.E.U16 R28, [R20.64] ;  /* 0x00000006141c9981 */ /* 0x0000e4000c1e1500 */
[----:B------:R-:W-:-:S04]  /*1530*/  IMAD.WIDE R26, R14, 0x2, R114 ;  /* 0x000000020e1a7825 */ /* 0x000fc800078e0272 */
[----:B------:R-:W-:Y:S01]  /*1540*/  IMAD.WIDE R52, R13, 0x2, R114 ;  /* 0x000000020d347825 */ /* 0x000fe200078e0272 */
[----:B------:R1:W4:Y:S01]  /*1550*/  @!P2 LDG.E.U16 R31, [R22.64] ;  /* 0x00000006161fa981 */ /* 0x000322000c1e1500 */
[----:B------:R-:W-:Y:S02]  /*1560*/  ISETP.GE.AND P1, PT, R89, UR4, PT ;  /* 0x0000000459007c0c */ /* 0x000fe4000bf26270 */
[----:B------:R-:W-:Y:S01]  /*1570*/  ISETP.GE.AND P2, PT, R88, UR4, PT ;  /* 0x0000000458007c0c */ /* 0x000fe2000bf46270 */
[----:B------:R5:W3:Y:S01]  /*1580*/  @!P0 LDG.E.U16 R30, [R24.64] ;  /* 0x00000006181e8981 */ /* 0x000ae2000c1e1500 */
[----:B------:R-:W-:-:S03]  /*1590*/  ISETP.GE.AND P0, PT, R90, UR4, PT ;  /* 0x000000045a007c0c */ /* 0x000fc6000bf06270 */
[----:B------:R1:W3:Y:S01]  /*15a0*/  @!P3 LDG.E.U16 R33, [R26.64] ;  /* 0x000000061a21b981 */ /* 0x0002e2000c1e1500 */
[----:B------:R-:W-:-:S03]  /*15b0*/  ISETP.GE.AND P3, PT, R87, UR4, PT ;  /* 0x0000000457007c0c */ /* 0x000fc6000bf66270 */
[----:B------:R5:W3:Y:S01]  /*15c0*/  @!P4 LDG.E.U16 R32, [R52.64] ;  /* 0x000000063420c981 */ /* 0x000ae2000c1e1500 */
[----:B------:R-:W-:Y:S01]  /*15d0*/  ISETP.GE.AND P4, PT, R86, UR4, PT ;  /* 0x0000000456007c0c */ /* 0x000fe2000bf86270 */
[----:B0-----:R-:W-:Y:S01]  /*15e0*/  IMAD.WIDE R20, R12, 0x2, R114 ;  /* 0x000000020c147825 */ /* 0x001fe200078e0272 */
[----:B------:R-:W-:Y:S02]  /*15f0*/  PRMT R35, RZ, 0x7610, R35 ;  /* 0x00007610ff237816 */ /* 0x000fe40000000023 */
[----:B------:R-:W-:Y:S01]  /*1600*/  PRMT R34, RZ, 0x7610, R34 ;  /* 0x00007610ff227816 */ /* 0x000fe20000000022 */
[----:B-1----:R-:W-:Y:S01]  /*1610*/  IMAD.WIDE R22, R11, 0x2, R114 ;  /* 0x000000020b167825 */ /* 0x002fe200078e0272 */
[----:B------:R-:W-:Y:S02]  /*1620*/  PRMT R49, RZ, 0x7610, R49 ;  /* 0x00007610ff317816 */ /* 0x000fe40000000031 */
[----:B------:R-:W-:Y:S01]  /*1630*/  PRMT R48, RZ, 0x7610, R48 ;  /* 0x00007610ff307816 */ /* 0x000fe20000000030 */
[----:B-----5:R-:W-:Y:S01]  /*1640*/  IMAD.WIDE R24, R10, 0x2, R114 ;  /* 0x000000020a187825 */ /* 0x020fe200078e0272 */
[----:B------:R-:W-:Y:S01]  /*1650*/  PRMT R51, RZ, 0x7610, R51 ;  /* 0x00007610ff337816 */ /* 0x000fe20000000033 */
[----:B------:R0:W5:Y:S02]  /*1660*/  @!P0 LDG.E.U16 R35, [R20.64] ;  /* 0x0000000614238981 */ /* 0x000164000c1e1500 */
[----:B------:R-:W-:-:S04]  /*1670*/  IMAD.WIDE R26, R9, 0x2, R114 ;  /* 0x00000002091a7825 */ /* 0x000fc800078e0272 */
[----:B------:R-:W-:Y:S01]  /*1680*/  IMAD.WIDE R56, R8, 0x2, R114 ;  /* 0x0000000208387825 */ /* 0x000fe200078e0272 */
[----:B------:R1:W5:Y:S01]  /*1690*/  @!P1 LDG.E.U16 R34, [R22.64] ;  /* 0x0000000616229981 */ /* 0x000362000c1e1500 */
[----:B------:R-:W-:Y:S02]  /*16a0*/  ISETP.GE.AND P0, PT, R85, UR4, PT ;  /* 0x0000000455007c0c */ /* 0x000fe4000bf06270 */
[----:B------:R-:W-:Y:S01]  /*16b0*/  ISETP.GE.AND P1, PT, R84, UR4, PT ;  /* 0x0000000454007c0c */ /* 0x000fe2000bf26270 */
[----:B------:R0:W5:Y:S01]  /*16c0*/  @!P2 LDG.E.U16 R49, [R24.64] ;  /* 0x000000061831a981 */ /* 0x000162000c1e1500 */
[----:B------:R-:W-:-:S03]  /*16d0*/  ISETP.GE.AND P2, PT, R83, UR4, PT ;  /* 0x0000000453007c0c */ /* 0x000fc6000bf46270 */
[----:B------:R1:W5:Y:S01]  /*16e0*/  @!P3 LDG.E.U16 R48, [R26.64] ;  /* 0x000000061a30b981 */ /* 0x000362000c1e1500 */
[----:B------:R-:W-:-:S03]  /*16f0*/  ISETP.GE.AND P3, PT, R82, UR4, PT ;  /* 0x0000000452007c0c */ /* 0x000fc6000bf66270 */
[----:B------:R1:W5:Y:S01]  /*1700*/  @!P4 LDG.E.U16 R51, [R56.64] ;  /* 0x000000063833c981 */ /* 0x000362000c1e1500 */
[----:B------:R-:W-:Y:S01]  /*1710*/  ISETP.GE.AND P4, PT, R81, UR4, PT ;  /* 0x0000000451007c0c */ /* 0x000fe2000bf86270 */
[----:B0-----:R-:W-:Y:S01]  /*1720*/  IMAD.WIDE R20, R7, 0x2, R114 ;  /* 0x0000000207147825 */ /* 0x001fe200078e0272 */
[----:B------:R-:W-:Y:S02]  /*1730*/  PRMT R50, RZ, 0x7610, R50 ;  /* 0x00007610ff327816 */ /* 0x000fe40000000032 */
[----:B------:R-:W-:Y:S01]  /*1740*/  PRMT R53, RZ, 0x7610, R53 ;  /* 0x00007610ff357816 */ /* 0x000fe20000000035 */
[----:B-1----:R-:W-:Y:S01]  /*1750*/  IMAD.WIDE R22, R6, 0x2, R114 ;  /* 0x0000000206167825 */ /* 0x002fe200078e0272 */
[----:B------:R-:W-:Y:S02]  /*1760*/  PRMT R52, RZ, 0x7610, R52 ;  /* 0x00007610ff347816 */ /* 0x000fe40000000034 */
[----:B------:R-:W-:Y:S01]  /*1770*/  PRMT R55, RZ, 0x7610, R55 ;  /* 0x00007610ff377816 */ /* 0x000fe20000000037 */
[----:B------:R-:W-:Y:S01]  /*1780*/  IMAD.WIDE R24, R68, 0x2, R114 ;  /* 0x0000000244187825 */ /* 0x000fe200078e0272 */
[----:B------:R-:W-:Y:S01]  /*1790*/  PRMT R54, RZ, 0x7610, R54 ;  /* 0x00007610ff367816 */ /* 0x000fe20000000036 */
[----:B------:R0:W5:Y:S02]  /*17a0*/  @!P0 LDG.E.U16 R50, [R20.64] ;  /* 0x0000000614328981 */ /* 0x000164000c1e1500 */
[----:B------:R-:W-:-:S02]  /*17b0*/  IMAD.WIDE R26, R69, 0x2, R114 ;  /* 0x00000002451a7825 */ /* 0x000fc400078e0272 */
[----:B------:R1:W5:Y:S02]  /*17c0*/  @!P1 LDG.E.U16 R53, [R22.64] ;  /* 0x0000000616359981 */ /* 0x000364000c1e1500 */
[----:B------:R-:W-:Y:S02]  /*17d0*/  IMAD.WIDE R64, R70, 0x2, R114 ;  /* 0x0000000246407825 */ /* 0x000fe400078e0272 */
[----:B------:R0:W5:Y:S04]  /*17e0*/  @!P2 LDG.E.U16 R52, [R24.64] ;  /* 0x000000061834a981 */ /* 0x000168000c1e1500 */
[----:B------:R0:W5:Y:S04]  /*17f0*/  @!P3 LDG.E.U16 R55, [R26.64] ;  /* 0x000000061a37b981 */ /* 0x000168000c1e1500 */
[----:B------:R-:W5:Y:S04]  /*1800*/  @!P4 LDG.E.U16 R54, [R64.64] ;  /* 0x000000064036c981 */ /* 0x000f68000c1e1500 */
[----:B------:R-:W-:Y:S01]  /*1810*/  BAR.SYNC.DEFER_BLOCKING 0x0 ;  /* 0x0000000000007b1d */ /* 0x000fe20000010000 */
[----:B------:R-:W-:Y:S01]  /*1820*/  ISETP.GE.AND P0, PT, R80, UR4, PT ;  /* 0x0000000450007c0c */ /* 0x000fe2000bf06270 */
[----:B0-----:R-:W-:Y:S01]  /*1830*/  IMAD.WIDE R20, R79, 0x2, R98 ;  /* 0x000000024f147825 */ /* 0x001fe200078e0262 */
[----:B------:R-:W-:-:S02]  /*1840*/  PRMT R57, RZ, 0x7610, R57 ;  /* 0x00007610ff397816 */ /* 0x000fc40000000039 */
[----:B------:R-:W-:Y:S01]  /*1850*/  PRMT R59, RZ, 0x7610, R59 ;  /* 0x00007610ff3b7816 */ /* 0x000fe2000000003b */
[C---:B-1----:R-:W-:Y:S01]  /*1860*/  IMAD.WIDE R22, R79.reuse, 0x2, R100 ;  /* 0x000000024f167825 */ /* 0x042fe200078e0264 */
[----:B------:R-:W-:Y:S02]  /*1870*/  PRMT R97, RZ, 0x7610, R97 ;  /* 0x00007610ff617816 */ /* 0x000fe40000000061 */
[----:B------:R-:W-:Y:S01]  /*1880*/  PRMT R117, RZ, 0x7610, R117 ;  /* 0x00007610ff757816 */ /* 0x000fe20000000075 */
[----:B------:R-:W-:-:S04]  /*1890*/  IMAD.WIDE R24, R79, 0x2, R102 ;  /* 0x000000024f187825 */ /* 0x000fc800078e0266 */
[C---:B------:R-:W-:Y:S01]  /*18a0*/  IMAD.WIDE R26, R79.reuse, 0x2, R104 ;  /* 0x000000024f1a7825 */ /* 0x040fe200078e0268 */
[----:B------:R-:W-:Y:S02]  /*18b0*/  PRMT R119, RZ, 0x7610, R119 ;  /* 0x00007610ff777816 */ /* 0x000fe40000000077 */
[----:B------:R-:W-:Y:S02]  /*18c0*/  PRMT R121, RZ, 0x7610, R121 ;  /* 0x00007610ff797816 */ /* 0x000fe40000000079 */
[----:B------:R-:W-:Y:S02]  /*18d0*/  PRMT R123, RZ, 0x7610, R123 ;  /* 0x00007610ff7b7816 */ /* 0x000fe4000000007b */
[----:B------:R-:W-:Y:S01]  /*18e0*/  PRMT R125, RZ, 0x7610, R125 ;  /* 0x00007610ff7d7816 */ /* 0x000fe2000000007d */
[----:B------:R0:W5:Y:S04]  /*18f0*/  @!P0 LDG.E.U16 R57, [R20.64] ;  /* 0x0000000614398981 */ /* 0x000168000c1e1500 */
[----:B------:R1:W5:Y:S04]  /*1900*/  @!P0 LDG.E.U16 R59, [R22.64] ;  /* 0x00000006163b8981 */ /* 0x000368000c1e1500 */
[----:B------:R1:W5:Y:S01]  /*1910*/  @!P0 LDG.E.U16 R97, [R24.64] ;  /* 0x0000000618618981 */ /* 0x000362000c1e1500 */
[----:B0-----:R-:W-:-:S03]  /*1920*/  IMAD.WIDE R20, R79, 0x2, R106 ;  /* 0x000000024f147825 */ /* 0x001fc600078e026a */
[----:B------:R0:W5:Y:S01]  /*1930*/  @!P0 LDG.E.U16 R117, [R26.64] ;  /* 0x000000061a758981 */ /* 0x000162000c1e1500 */
[----:B-1----:R-:W-:-:S03]  /*1940*/  IMAD.WIDE R22, R79, 0x2, R108 ;  /* 0x000000024f167825 */ /* 0x002fc600078e026c */
[----:B------:R-:W5:Y:S01]  /*1950*/  @!P0 LDG.E.U16 R119, [R20.64] ;  /* 0x0000000614778981 */ /* 0x000f62000c1e1500 */
[----:B------:R-:W-:-:S03]  /*1960*/  IMAD.WIDE R24, R79, 0x2, R110 ;  /* 0x000000024f187825 */ /* 0x000fc600078e026e */
[----:B------:R-:W5:Y:S01]  /*1970*/  @!P0 LDG.E.U16 R121, [R22.64] ;  /* 0x0000000616798981 */ /* 0x000f62000c1e1500 */
[----:B0-----:R-:W-:-:S03]  /*1980*/  IMAD.WIDE R26, R79, 0x2, R112 ;  /* 0x000000024f1a7825 */ /* 0x001fc600078e0270 */
[----:B------:R-:W5:Y:S04]  /*1990*/  @!P0 LDG.E.U16 R123, [R24.64] ;  /* 0x00000006187b8981 */ /* 0x000f68000c1e1500 */
[----:B------:R-:W5:Y:S01]  /*19a0*/  @!P0 LDG.E.U16 R125, [R26.64] ;  /* 0x000000061a7d8981 */ /* 0x000f62000c1e1500 */
[----:B------:R-:W-:-:S04]  /*19b0*/  IADD3 R78, R78, -0x1, RZ ;  /* 0xffffffff4e4e7810 */ /* 0x000fc80007ffe0ff */
[----:B------:R-:W-:Y:S01]  /*19c0*/  ISETP.NE.U32.AND P0, PT, R78, RZ, PT ;  /* 0x000000ff4e00720c */ /* 0x000fe20003f05070 */
[----:B------:R-:W-:Y:S01]  /*19d0*/  UIADD3 UR4, UR4, -0x40, URZ ;  /* 0xffffffc004047890 */ /* 0x000fe2000fffe03f */
[----:B------:R-:W-:-:S04]  /*19e0*/  IMAD.WIDE R112, R18, 0x2, R112 ;  /* 0x0000000212707825 */ /* 0x000fc800078e0270 */
[C---:B------:R-:W-:Y:S01]  /*19f0*/  IMAD.WIDE R110, R18.reuse, 0x2, R110 ;  /* 0x00000002126e7825 */ /* 0x040fe200078e026e */
[----:B--2---:R-:W-:Y:S04]  /*1a00*/  STS.U16 [R76], R29 ;  /* 0x0000001d4c007388 */ /* 0x004fe80000000400 */
[----:B----4-:R-:W-:Y:S04]  /*1a10*/  STS.U16 [R76+0x800], R31 ;  /* 0x0008001f4c007388 */ /* 0x010fe80000000400 */
[----:B---3--:R-:W-:Y:S04]  /*1a20*/  STS.U16 [R76+0x1000], R33 ;  /* 0x001000214c007388 */ /* 0x008fe80000000400 */
[----:B-----5:R-:W-:Y:S04]  /*1a30*/  STS.U16 [R76+0x1800], R35 ;  /* 0x001800234c007388 */ /* 0x020fe80000000400 */
[----:B------:R-:W-:Y:S04]  /*1a40*/  STS.U16 [R76+0x2000], R49 ;  /* 0x002000314c007388 */ /* 0x000fe80000000400 */
        /* <DEDUP_REMOVED lines=19> */
[----:B------:R-:W-:Y:S06]  /*1b80*/  BAR.SYNC.DEFER_BLOCKING 0x0 ;  /* 0x0000000000007b1d */ /* 0x000fec0000010000 */
[----:B------:R-:W-:Y:S04]  /*1b90*/  LDSM.16.MT88.4 R48, [R73] ;  /* 0x000000004930783b */ /* 0x000fe80000004200 */
[----:B------:R-:W0:Y:S04]  /*1ba0*/  LDSM.16.M88.4 R20, [R72+0x4000] ;  /* 0x004000004814783b */ /* 0x000e280000000200 */
[----:B------:R-:W1:Y:S04]  /*1bb0*/  LDSM.16.M88.4 R24, [R72+0x5000] ;  /* 0x005000004818783b */ /* 0x000e680000000200 */
[----:B------:R-:W2:Y:S04]  /*1bc0*/  LDSM.16.MT88.4 R64, [R73+0x80] ;  /* 0x000080004940783b */ /* 0x000ea80000004200 */
[----:B------:R-:W3:Y:S04]  /*1bd0*/  LDSM.16.MT88.4 R28, [R73+0x1000] ;  /* 0x00100000491c783b */ /* 0x000ee80000004200 */
[----:B------:R-:W4:Y:S04]  /*1be0*/  LDSM.16.MT88.4 R32, [R73+0x1080] ;  /* 0x001080004920783b */ /* 0x000f280000004200 */
[----:B------:R-:W-:Y:S04]  /*1bf0*/  LDSM.16.M88.4 R52, [R71+0x4000] ;  /* 0x004000004734783b */ /* 0x000fe80000000200 */
[----:B------:R-:W-:Y:S01]  /*1c00*/  LDSM.16.M88.4 R56, [R71+0x5000] ;  /* 0x005000004738783b */ /* 0x000fe20000000200 */
[C---:B0-----:R-:W-:Y:S08]  /*1c10*/  HMMA.16816.F32 R36, R48.reuse, R20, R36 ;  /* 0x000000143024723c */ /* 0x041ff00000001824 */
[----:B-1----:R-:W-:Y:S01]  /*1c20*/  HMMA.16816.F32 R40, R48, R24, R40 ;  /* 0x000000183028723c */ /* 0x002fe20000001828 */
[----:B------:R-:W0:Y:S07]  /*1c30*/  LDSM.16.MT88.4 R48, [R73+0x2000] ;  /* 0x002000004930783b */ /* 0x000e2e0000004200 */
[C---:B--2---:R-:W-:Y:S08]  /*1c40*/  HMMA.16816.F32 R44, R64.reuse, R20, R44 ;  /* 0x00000014402c723c */ /* 0x044ff0000000182c */
[----:B------:R-:W-:Y:S01]  /*1c50*/  HMMA.16816.F32 R60, R64, R24, R60 ;  /* 0x00000018403c723c */ /* 0x000fe2000000183c */
[----:B------:R-:W1:Y:S07]  /*1c60*/  LDSM.16.MT88.4 R64, [R73+0x2080] ;  /* 0x002080004940783b */ /* 0x000e6e0000004200 */
[C---:B---3--:R-:W-:Y:S08]  /*1c70*/  HMMA.16816.F32 R36, R28.reuse, R22, R36 ;  /* 0x000000161c24723c */ /* 0x048ff00000001824 */
[----:B------:R-:W-:Y:S01]  /*1c80*/  HMMA.16816.F32 R40, R28, R26, R40 ;  /* 0x0000001a1c28723c */ /* 0x000fe20000001828 */
[----:B------:R-:W2:Y:S07]  /*1c90*/  LDSM.16.MT88.4 R28, [R73+0x3000] ;  /* 0x00300000491c783b */ /* 0x000eae0000004200 */
[C---:B----4-:R-:W-:Y:S01]  /*1ca0*/  HMMA.16816.F32 R44, R32.reuse, R22, R44 ;  /* 0x00000016202c723c */ /* 0x050fe2000000182c */
[----:B------:R-:W3:Y:S07]  /*1cb0*/  LDSM.16.MT88.4 R20, [R73+0x3080] ;  /* 0x003080004914783b */ /* 0x000eee0000004200 */
[----:B------:R-:W-:Y:S08]  /*1cc0*/  HMMA.16816.F32 R60, R32, R26, R60 ;  /* 0x0000001a203c723c */ /* 0x000ff0000000183c */
[C---:B0-----:R-:W-:Y:S08]  /*1cd0*/  HMMA.16816.F32 R36, R48.reuse, R52, R36 ;  /* 0x000000343024723c */ /* 0x041ff00000001824 */
[----:B------:R-:W-:Y:S08]  /*1ce0*/  HMMA.16816.F32 R40, R48, R56, R40 ;  /* 0x000000383028723c */ /* 0x000ff00000001828 */
[C---:B-1----:R-:W-:Y:S08]  /*1cf0*/  HMMA.16816.F32 R44, R64.reuse, R52, R44 ;  /* 0x00000034402c723c */ /* 0x042ff0000000182c */
[----:B------:R-:W-:Y:S01]  /*1d00*/  HMMA.16816.F32 R60, R64, R56, R60 ;  /* 0x00000038403c723c */ /* 0x000fe2000000183c */
[----:B------:R-:W-:-:S04]  /*1d10*/  IMAD.WIDE R108, R18, 0x2, R108 ;  /* 0x00000002126c7825 */ /* 0x000fc800078e026c */
[----:B------:R-:W-:-:S03]  /*1d20*/  IMAD.WIDE R106, R18, 0x2, R106 ;  /* 0x00000002126a7825 */ /* 0x000fc600078e026a */
[----:B--2---:R-:W-:Y:S01]  /*1d30*/  HMMA.16816.F32 R36, R28, R54, R36 ;  /* 0x000000361c24723c */ /* 0x004fe20000001824 */
[----:B------:R-:W-:-:S04]  /*1d40*/  IMAD.WIDE R104, R18, 0x2, R104 ;  /* 0x0000000212687825 */ /* 0x000fc800078e0268 */
[----:B------:R-:W-:-:S03]  /*1d50*/  IMAD.WIDE R102, R18, 0x2, R102 ;  /* 0x0000000212667825 */ /* 0x000fc600078e0266 */
[----:B------:R-:W-:Y:S01]  /*1d60*/  HMMA.16816.F32 R40, R28, R58, R40 ;  /* 0x0000003a1c28723c */ /* 0x000fe20000001828 */
[----:B------:R-:W-:-:S04]  /*1d70*/  IMAD.WIDE R100, R18, 0x2, R100 ;  /* 0x0000000212647825 */ /* 0x000fc800078e0264 */
[----:B------:R-:W-:-:S03]  /*1d80*/  IMAD.WIDE R98, R18, 0x2, R98 ;  /* 0x0000000212627825 */ /* 0x000fc600078e0262 */
[----:B---3--:R-:W-:Y:S01]  /*1d90*/  HMMA.16816.F32 R44, R20, R54, R44 ;  /* 0x00000036142c723c */ /* 0x008fe2000000182c */
[----:B------:R-:W-:-:S07]  /*1da0*/  IMAD.WIDE R114, R19, 0x2, R114 ;  /* 0x0000000213727825 */ /* 0x000fce00078e0272 */
[----:B------:R-:W-:Y:S01]  /*1db0*/  HMMA.16816.F32 R60, R20, R58, R60 ;  /* 0x0000003a143c723c */ /* 0x000fe2000000183c */
[----:B------:R-:W-:Y:S07]  /*1dc0*/  @P0 BRA `(.L_x_2) ;  /* 0xfffff64000000947 */ /* 0x000fee000383ffff */
[----:B------:R-:W-:-:S15]  /*1dd0*/  NOP ;  /* 0x0000000000007918 */ /* 0x000fde0000000000 */
[----:B------:R-:W-:-:S01]  /*1de0*/  NOP ;  /* 0x0000000000007918 */ /* 0x000fc20000000000 */
[----:B------:R-:W-:Y:S02]  /*1df0*/  F2FP.PACK_AB R47, R63, R47 ;  /* 0x0000002f3f2f723e */ /* 0x000fe400000000ff */
[----:B------:R-:W-:Y:S02]  /*1e00*/  F2FP.PACK_AB R46, R62, R46 ;  /* 0x0000002e3e2e723e */ /* 0x000fe400000000ff */
[----:B------:R-:W-:Y:S02]  /*1e10*/  F2FP.PACK_AB R39, R43, R39 ;  /* 0x000000272b27723e */ /* 0x000fe400000000ff */
[----:B------:R-:W-:Y:S02]  /*1e20*/  F2FP.PACK_AB R38, R42, R38 ;  /* 0x000000262a26723e */ /* 0x000fe400000000ff */
[----:B------:R-:W-:Y:S02]  /*1e30*/  F2FP.PACK_AB R45, R61, R45 ;  /* 0x0000002d3d2d723e */ /* 0x000fe400000000ff */
[----:B------:R-:W-:-:S02]  /*1e40*/  F2FP.PACK_AB R44, R60, R44 ;  /* 0x0000002c3c2c723e */ /* 0x000fc400000000ff */
[----:B------:R-:W-:Y:S02]  /*1e50*/  F2FP.PACK_AB R37, R41, R37 ;  /* 0x000000252925723e */ /* 0x000fe400000000ff */
[----:B------:R-:W-:Y:S02]  /*1e60*/  F2FP.PACK_AB R36, R40, R36 ;  /* 0x000000242824723e */ /* 0x000fe400000000ff */
.L_x_1:
[----:B------:R-:W-:Y:S01]  /*1e70*/  SHF.R.S32.HI R7, RZ, 0x7, R0 ;  /* 0x00000007ff077819 */ /* 0x000fe20000011400 */
[----:B------:R-:W-:Y:S01]  /*1e80*/  BAR.SYNC.DEFER_BLOCKING 0x0 ;  /* 0x0000000000007b1d */ /* 0x000fe20000010000 */
[----:B------:R-:W-:Y:S01]  /*1e90*/  LOP3.LUT R6, R5, 0x3c, R4, 0xf8, !PT ;  /* 0x0000003c05067812 */ /* 0x000fe200078ef804 */
[C---:B------:R-:W-:Y:S01]  /*1ea0*/  IMAD.SHL.U32 R4, R0.reuse, 0x40, RZ ;  /* 0x0000004000047824 */ /* 0x040fe200078e00ff */
[----:B------:R-:W-:Y:S01]  /*1eb0*/  SGXT R5, R7, 0x1 ;  /* 0x000000010705781a */ /* 0x000fe20000000200 */
[C---:B------:R-:W-:Y:S01]  /*1ec0*/  IMAD.SHL.U32 R8, R0.reuse, 0x4, RZ ;  /* 0x0000000400087824 */ /* 0x040fe200078e00ff */
[----:B------:R-:W-:Y:S01]  /*1ed0*/  SHF.R.U32.HI R7, RZ, 0x1, R0 ;  /* 0x00000001ff077819 */ /* 0x000fe20000011600 */
[----:B------:R-:W-:Y:S01]  /*1ee0*/  IMAD.SHL.U32 R9, R0, 0x8, RZ ;  /* 0x0000000800097824 */ /* 0x000fe200078e00ff */
[----:B------:R-:W-:Y:S01]  /*1ef0*/  LOP3.LUT R5, R6, 0x2004, R5, 0x78, !PT ;  /* 0x0000200406057812 */ /* 0x000fe200078e7805 */
[----:B------:R-:W-:Y:S01]  /*1f00*/  IMAD.SHL.U32 R6, R0, 0x200, RZ ;  /* 0x0000020000067824 */ /* 0x000fe200078e00ff */
[----:B------:R-:W-:-:S02]  /*1f10*/  LOP3.LUT R4, R4, 0x40, RZ, 0xc0, !PT ;  /* 0x0000004004047812 */ /* 0x000fc400078ec0ff */
[----:B------:R-:W-:Y:S02]  /*1f20*/  SHF.R.U32.HI R11, RZ, 0x2, R0 ;  /* 0x00000002ff0b7819 */ /* 0x000fe40000011600 */
[----:B------:R-:W-:Y:S02]  /*1f30*/  LOP3.LUT R6, R6, 0x3000, RZ, 0xc0, !PT ;  /* 0x0000300006067812 */ /* 0x000fe400078ec0ff */
[----:B------:R-:W-:Y:S02]  /*1f40*/  LOP3.LUT R8, R8, 0x380, RZ, 0xc0, !PT ;  /* 0x0000038008087812 */ /* 0x000fe400078ec0ff */
[----:B------:R-:W-:Y:S02]  /*1f50*/  LOP3.LUT R4, R4, 0x80, R7, 0xf8, !PT ;  /* 0x0000008004047812 */ /* 0x000fe400078ef807 */
[----:B------:R-:W-:Y:S02]  /*1f60*/  LOP3.LUT R6, R6, 0x78, R9, 0xf8, !PT ;  /* 0x0000007806067812 */ /* 0x000fe400078ef809 */
[----:B------:R-:W-:-:S02]  /*1f70*/  LOP3.LUT R11, R8, 0x44, R11, 0xf8, !PT ;  /* 0x00000044080b7812 */ /* 0x000fc400078ef80b */
[----:B------:R-:W-:Y:S01]  /*1f80*/  LOP3.LUT R4, R4, R5, RZ, 0xfc, !PT ;  /* 0x0000000504047212 */ /* 0x000fe200078efcff */
[----:B------:R-:W-:Y:S01]  /*1f90*/  IMAD R5, R2, c[0x0][0x194], RZ ;  /* 0x0000650002057a24 */ /* 0x000fe200078e02ff */
[----:B------:R-:W-:Y:S02]  /*1fa0*/  LOP3.LUT R20, R6, R11, RZ, 0x3c, !PT ;  /* 0x0000000b06147212 */ /* 0x000fe400078e3cff */
[----:B------:R-:W-:Y:S01]  /*1fb0*/  LOP3.LUT R6, R4, 0x40, RZ, 0x3c, !PT ;  /* 0x0000004004067812 */ /* 0x000fe200078e3cff */
[----:B------:R-:W-:Y:S01]  /*1fc0*/  STS [R4], R36 ;  /* 0x0000002404007388 */ /* 0x000fe20000000800 */
[----:B------:R-:W-:Y:S02]  /*1fd0*/  LOP3.LUT R21, R20, 0x4, RZ, 0x3c, !PT ;  /* 0x0000000414157812 */ /* 0x000fe400078e3cff */
[----:B------:R-:W-:Y:S01]  /*1fe0*/  ISETP.GE.AND P0, PT, R2, c[0x0][0x178], PT ;  /* 0x00005e0002007a0c */ /* 0x000fe20003f06270 */
[----:B------:R-:W-:Y:S01]  /*1ff0*/  STS [R4+0x200], R37 ;  /* 0x0002002504007388 */ /* 0x000fe20000000800 */
[----:B------:R-:W-:-:S02]  /*2000*/  LOP3.LUT R2, R3, 0x4, R96, 0xfe, !PT ;  /* 0x0000000403027812 */ /* 0x000fc400078efe60 */
[C---:B------:R-:W-:Y:S01]  /*2010*/  LEA R22, P2, R5.reuse, c[0x0][0x170], 0x1 ;  /* 0x00005c0005167a11 */ /* 0x040fe200078408ff */
[----:B------:R-:W-:Y:S01]  /*2020*/  STS [R4+0x100], R44 ;  /* 0x0001002c04007388 */ /* 0x000fe20000000800 */
[C---:B------:R-:W-:Y:S01]  /*2030*/  ISETP.LT.AND P4, PT, R2.reuse, c[0x0][0x17c], !P0 ;  /* 0x00005f0002007a0c */ /* 0x040fe20004781270 */
[----:B------:R-:W-:Y:S01]  /*2040*/  IMAD R9, R2, c[0x0][0x198], RZ ;  /* 0x0000660002097a24 */ /* 0x000fe200078e02ff */
[----:B------:R-:W-:Y:S01]  /*2050*/  LEA.HI.X.SX32 R24, R5, c[0x0][0x174], 0x1, P2 ;  /* 0x00005d0005187a11 */ /* 0x000fe200010f0eff */
[----:B------:R0:W-:Y:S01]  /*2060*/  STS [R4+0x300], R45 ;  /* 0x0003002d04007388 */ /* 0x0001e20000000800 */
[C-C-:B------:R-:W-:Y:S02]  /*2070*/  LOP3.LUT R0, R3.reuse, 0x3c, R96.reuse, 0xfe, !PT ;  /* 0x0000003c03007812 */ /* 0x140fe400078efe60 */
[C-C-:B------:R-:W-:Y:S01]  /*2080*/  LOP3.LUT R13, R3.reuse, 0x38, R96.reuse, 0xfe, !PT ;  /* 0x00000038030d7812 */ /* 0x140fe200078efe60 */
[----:B------:R-:W-:Y:S01]  /*2090*/  STS [R6+0x1000], R38 ;  /* 0x0010002606007388 */ /* 0x000fe20000000800 */
[----:B------:R-:W-:-:S02]  /*20a0*/  LOP3.LUT R12, R3, 0x34, R96, 0xfe, !PT ;  /* 0x00000034030c7812 */ /* 0x000fc400078efe60 */
[C-C-:B------:R-:W-:Y:S01]  /*20b0*/  LOP3.LUT R14, R3.reuse, 0x30, R96.reuse, 0xfe, !PT ;  /* 0x00000030030e7812 */ /* 0x140fe200078efe60 */
[----:B------:R-:W-:Y:S01]  /*20c0*/  STS [R6+0x1200], R39 ;  /* 0x0012002706007388 */ /* 0x000fe20000000800 */
[C-C-:B------:R-:W-:Y:S02]  /*20d0*/  LOP3.LUT R15, R3.reuse, 0x2c, R96.reuse, 0xfe, !PT ;  /* 0x0000002c030f7812 */ /* 0x140fe400078efe60 */
[C---:B0-----:R-:W-:Y:S01]  /*20e0*/  LOP3.LUT R4, R3.reuse, R96, RZ, 0xfc, !PT ;  /* 0x0000006003047212 */ /* 0x041fe200078efcff */
[----:B------:R-:W-:Y:S01]  /*20f0*/  STS [R6+0x1100], R46 ;  /* 0x0011002e06007388 */ /* 0x000fe20000000800 */
[C-C-:B------:R-:W-:Y:S02]  /*2100*/  LOP3.LUT R16, R3.reuse, 0x28, R96.reuse, 0xfe, !PT ;  /* 0x0000002803107812 */ /* 0x140fe400078efe60 */
[----:B------:R-:W-:Y:S01]  /*2110*/  ISETP.LT.AND P1, PT, R4, c[0x0][0x17c], !P0 ;  /* 0x00005f0004007a0c */ /* 0x000fe20004721270 */
[----:B------:R0:W-:Y:S01]  /*2120*/  STS [R6+0x1300], R47 ;  /* 0x0013002f06007388 */ /* 0x0001e20000000800 */
[----:B------:R-:W-:-:S02]  /*2130*/  LOP3.LUT R17, R3, 0x24, R96, 0xfe, !PT ;  /* 0x0000002403117812 */ /* 0x000fc400078efe60 */
[C-C-:B------:R-:W-:Y:S01]  /*2140*/  LOP3.LUT R18, R3.reuse, 0x20, R96.reuse, 0xfe, !PT ;  /* 0x0000002003127812 */ /* 0x140fe200078efe60 */
[----:B------:R-:W-:Y:S01]  /*2150*/  BAR.SYNC.DEFER_BLOCKING 0x0 ;  /* 0x0000000000007b1d */ /* 0x000fe20000010000 */
[C-C-:B------:R-:W-:Y:S02]  /*2160*/  LOP3.LUT R11, R3.reuse, 0x1c, R96.reuse, 0xfe, !PT ;  /* 0x0000001c030b7812 */ /* 0x140fe400078efe60 */
[C-C-:B------:R-:W-:Y:S02]  /*2170*/  LOP3.LUT R10, R3.reuse, 0x18, R96.reuse, 0xfe, !PT ;  /* 0x00000018030a7812 */ /* 0x140fe400078efe60 */
[--C-:B------:R-:W-:Y:S01]  /*2180*/  LOP3.LUT R8, R3, 0x14, R96.reuse, 0xfe, !PT ;  /* 0x0000001403087812 */ /* 0x100fe200078efe60 */
[----:B0-----:R-:W-:Y:S01]  /*2190*/  IMAD R6, R4, c[0x0][0x198], RZ ;  /* 0x0000660004067a24 */ /* 0x001fe200078e02ff */
[----:B------:R-:W-:Y:S02]  /*21a0*/  LEA R2, P3, R9, R22, 0x1 ;  /* 0x0000001609027211 */ /* 0x000fe400078608ff */
[----:B------:R-:W-:-:S02]  /*21b0*/  LOP3.LUT R7, R3, 0x10, R96, 0xfe, !PT ;  /* 0x0000001003077812 */ /* 0x000fc400078efe60 */
[----:B------:R-:W-:-:S03]  /*21c0*/  LEA R4, P2, R6, R22, 0x1 ;  /* 0x0000001606047211 */ /* 0x000fc600078408ff */
[----:B------:R-:W-:Y:S01]  /*21d0*/  IMAD R19, R7, c[0x0][0x198], RZ ;  /* 0x0000660007137a24 */ /* 0x000fe200078e02ff */
[-C--:B------:R-:W-:Y:S02]  /*21e0*/  LEA.HI.X.SX32 R5, R6, R24.reuse, 0x1, P2 ;  /* 0x0000001806057211 */ /* 0x080fe400010f0eff */
[C-C-:B------:R-:W-:Y:S02]  /*21f0*/  LOP3.LUT R6, R3.reuse, 0xc, R96.reuse, 0xfe, !PT ;  /* 0x0000000c03067812 */ /* 0x140fe400078efe60 */
[----:B------:R-:W-:Y:S02]  /*2200*/  LOP3.LUT R96, R3, 0x8, R96, 0xfe, !PT ;  /* 0x0000000803607812 */ /* 0x000fe400078efe60 */
[----:B------:R-:W-:Y:S01]  /*2210*/  LEA.HI.X.SX32 R3, R9, R24, 0x1, P3 ;  /* 0x0000001809037211 */ /* 0x000fe200018f0eff */
[----:B------:R-:W-:Y:S01]  /*2220*/  IMAD R9, R6, c[0x0][0x198], RZ ;  /* 0x0000660006097a24 */ /* 0x000fe200078e02ff */
[C---:B------:R-:W-:Y:S01]  /*2230*/  ISETP.LT.AND P3, PT, R96.reuse, c[0x0][0x17c], !P0 ;  /* 0x00005f0060007a0c */ /* 0x040fe20004761270 */
[----:B------:R-:W0:Y:S01]  /*2240*/  LDS R23, [R20] ;  /* 0x0000000014177984 */ /* 0x000e220000000800 */
[----:B------:R-:W-:-:S03]  /*2250*/  IMAD R96, R96, c[0x0][0x198], RZ ;  /* 0x0000660060607a24 */ /* 0x000fc600078e02ff */
[----:B------:R-:W1:Y:S04]  /*2260*/  LDS R31, [R21] ;  /* 0x00000000151f7984 */ /* 0x000e680000000800 */
[----:B------:R-:W2:Y:S04]  /*2270*/  LDS R25, [R20+0x400] ;  /* 0x0004000014197984 */ /* 0x000ea80000000800 */
[----:B------:R-:W3:Y:S04]  /*2280*/  LDS R33, [R21+0x400] ;  /* 0x0004000015217984 */ /* 0x000ee80000000800 */
[----:B------:R-:W4:Y:S04]  /*2290*/  LDS R27, [R20+0x800] ;  /* 0x00080000141b7984 */ /* 0x000f280000000800 */
[----:B------:R-:W5:Y:S04]  /*22a0*/  LDS R35, [R21+0x800] ;  /* 0x0008000015237984 */ /* 0x000f680000000800 */
[----:B------:R0:W3:Y:S04]  /*22b0*/  LDS R29, [R20+0xc00] ;  /* 0x000c0000141d7984 */ /* 0x0000e80000000800 */
[----:B------:R-:W4:Y:S01]  /*22c0*/  LDS R21, [R21+0xc00] ;  /* 0x000c000015157984 */ /* 0x000f220000000800 */
[----:B0-----:R-:W-:-:S03]  /*22d0*/  IMAD R20, R8, c[0x0][0x198], RZ ;  /* 0x0000660008147a24 */ /* 0x001fc600078e02ff */
[----:B------:R0:W-:Y:S01]  /*22e0*/  @P1 STG.E.U16 [R4.64], R23 ;  /* 0x0000001704001986 */ /* 0x0001e2000c101506 */
[----:B------:R-:W-:-:S03]  /*22f0*/  ISETP.LT.AND P1, PT, R7, c[0x0][0x17c], !P0 ;  /* 0x00005f0007007a0c */ /* 0x000fc60004721270 */
[----:B-1----:R1:W-:Y:S01]  /*2300*/  @P4 STG.E.U16 [R2.64], R31 ;  /* 0x0000001f02004986 */ /* 0x0023e2000c101506 */
[----:B------:R-:W-:Y:S02]  /*2310*/  ISETP.LT.AND P4, PT, R6, c[0x0][0x17c], !P0 ;  /* 0x00005f0006007a0c */ /* 0x000fe40004781270 */
[----:B------:R-:W-:-:S04]  /*2320*/  LEA R6, P2, R96, R22, 0x1 ;  /* 0x0000001660067211 */ /* 0x000fc800078408ff */
[----:B------:R-:W-:Y:S02]  /*2330*/  LEA.HI.X.SX32 R7, R96, R24, 0x1, P2 ;  /* 0x0000001860077211 */ /* 0x000fe400010f0eff */
[----:B------:R-:W-:Y:S02]  /*2340*/  ISETP.LT.AND P2, PT, R8, c[0x0][0x17c], !P0 ;  /* 0x00005f0008007a0c */ /* 0x000fe40004741270 */
[-C--:B0-----:R-:W-:Y:S01]  /*2350*/  LEA R4, P5, R9, R22.reuse, 0x1 ;  /* 0x0000001609047211 */ /* 0x081fe200078a08ff */
[----:B--2---:R0:W-:Y:S01]  /*2360*/  @P3 STG.E.U16 [R6.64], R25 ;  /* 0x0000001906003986 */ /* 0x0041e2000c101506 */
[-C--:B-1----:R-:W-:Y:S02]  /*2370*/  LEA R2, P6, R19, R22.reuse, 0x1 ;  /* 0x0000001613027211 */ /* 0x082fe400078c08ff */
[----:B------:R-:W-:Y:S02]  /*2380*/  LEA R8, P3, R20, R22, 0x1 ;  /* 0x0000001614087211 */ /* 0x000fe400078608ff */
[----:B------:R-:W-:-:S02]  /*2390*/  LEA.HI.X.SX32 R5, R9, R24, 0x1, P5 ;  /* 0x0000001809057211 */ /* 0x000fc400028f0eff */
[-C--:B------:R-:W-:Y:S01]  /*23a0*/  LEA.HI.X.SX32 R3, R19, R24.reuse, 0x1, P6 ;  /* 0x0000001813037211 */ /* 0x080fe200030f0eff */
[----:B------:R-:W-:Y:S01]  /*23b0*/  IMAD R19, R10, c[0x0][0x198], RZ ;  /* 0x000066000a137a24 */ /* 0x000fe200078e02ff */
[----:B------:R-:W-:Y:S01]  /*23c0*/  LEA.HI.X.SX32 R9, R20, R24, 0x1, P3 ;  /* 0x0000001814097211 */ /* 0x000fe200018f0eff */
[----:B---3--:R1:W-:Y:S01]  /*23d0*/  @P4 STG.E.U16 [R4.64], R33 ;  /* 0x0000002104004986 */ /* 0x0083e2000c101506 */
[----:B------:R-:W-:Y:S01]  /*23e0*/  ISETP.LT.AND P3, PT, R10, c[0x0][0x17c], !P0 ;  /* 0x00005f000a007a0c */ /* 0x000fe20004761270 */
[----:B0-----:R-:W-:Y:S01]  /*23f0*/  IMAD R7, R11, c[0x0][0x198], RZ ;  /* 0x000066000b077a24 */ /* 0x001fe200078e02ff */
[----:B------:R-:W-:Y:S01]  /*2400*/  LEA R10, P4, R19, R22, 0x1 ;  /* 0x00000016130a7211 */ /* 0x000fe200078808ff */
[----:B----4-:R0:W-:Y:S01]  /*2410*/  @P1 STG.E.U16 [R2.64], R27 ;  /* 0x0000001b02001986 */ /* 0x0101e2000c101506 */
[C---:B------:R-:W-:Y:S01]  /*2420*/  ISETP.LT.AND P1, PT, R18.reuse, c[0x0][0x17c], !P0 ;  /* 0x00005f0012007a0c */ /* 0x040fe20004721270 */
[----:B------:R-:W-:Y:S01]  /*2430*/  IMAD R18, R18, c[0x0][0x198], RZ ;  /* 0x0000660012127a24 */ /* 0x000fe200078e02ff */
[----:B------:R-:W-:Y:S01]  /*2440*/  PRMT R23, R23, 0x7632, R23 ;  /* 0x0000763217177816 */ /* 0x000fe20000000017 */
[----:B-----5:R2:W-:Y:S01]  /*2450*/  @P2 STG.E.U16 [R8.64], R35 ;  /* 0x0000002308002986 */ /* 0x0205e2000c101506 */
[----:B------:R-:W-:-:S02]  /*2460*/  ISETP.LT.AND P2, PT, R11, c[0x0][0x17c], !P0 ;  /* 0x00005f000b007a0c */ /* 0x000fc40004741270 */
[----:B------:R-:W-:Y:S02]  /*2470*/  LEA.HI.X.SX32 R11, R19, R24, 0x1, P4 ;  /* 0x00000018130b7211 */ /* 0x000fe400020f0eff */
[C---:B------:R-:W-:Y:S01]  /*2480*/  ISETP.LT.AND P4, PT, R17.reuse, c[0x0][0x17c], !P0 ;  /* 0x00005f0011007a0c */ /* 0x040fe20004781270 */
[----:B------:R-:W-:Y:S01]  /*2490*/  IMAD R17, R17, c[0x0][0x198], RZ ;  /* 0x0000660011117a24 */ /* 0x000fe200078e02ff */
[-C--:B-1----:R-:W-:Y:S01]  /*24a0*/  LEA R4, P5, R7, R22.reuse, 0x1 ;  /* 0x0000001607047211 */ /* 0x082fe200078a08ff */
[----:B------:R1:W-:Y:S01]  /*24b0*/  @P3 STG.E.U16 [R10.64], R29 ;  /* 0x0000001d0a003986 */ /* 0x0003e2000c101506 */
[-C--:B0-----:R-:W-:Y:S02]  /*24c0*/  LEA R2, P3, R18, R22.reuse, 0x1 ;  /* 0x0000001612027211 */ /* 0x081fe400078608ff */
[----:B------:R-:W-:Y:S01]  /*24d0*/  LEA R6, P6, R17, R22, 0x1 ;  /* 0x0000001611067211 */ /* 0x000fe200078c08ff */
[----:B--2---:R-:W-:Y:S01]  /*24e0*/  IMAD R9, R12, c[0x0][0x198], RZ ;  /* 0x000066000c097a24 */ /* 0x004fe200078e02ff */
[----:B------:R-:W-:-:S02]  /*24f0*/  LEA.HI.X.SX32 R5, R7, R24, 0x1, P5 ;  /* 0x0000001807057211 */ /* 0x000fc400028f0eff */
[-C--:B------:R-:W-:Y:S02]  /*2500*/  LEA.HI.X.SX32 R3, R18, R24.reuse, 0x1, P3 ;  /* 0x0000001812037211 */ /* 0x080fe400018f0eff */
[----:B------:R-:W-:Y:S01]  /*2510*/  PRMT R31, R31, 0x7632, R31 ;  /* 0x000076321f1f7816 */ /* 0x000fe2000000001f */
[----:B------:R0:W-:Y:S01]  /*2520*/  @P2 STG.E.U16 [R4.64], R21 ;  /* 0x0000001504002986 */ /* 0x0001e2000c101506 */
[----:B------:R-:W-:Y:S01]  /*2530*/  LEA.HI.X.SX32 R7, R17, R24, 0x1, P6 ;  /* 0x0000001811077211 */ /* 0x000fe200030f0eff */
[----:B-1----:R-:W-:Y:S01]  /*2540*/  IMAD R11, R13, c[0x0][0x198], RZ ;  /* 0x000066000d0b7a24 */ /* 0x002fe200078e02ff */
[C---:B------:R-:W-:Y:S01]  /*2550*/  ISETP.LT.AND P3, PT, R14.reuse, c[0x0][0x17c], !P0 ;  /* 0x00005f000e007a0c */ /* 0x040fe20004761270 */
[----:B------:R1:W-:Y:S01]  /*2560*/  @P1 STG.E.U16 [R2.64], R23 ;  /* 0x0000001702001986 */ /* 0x0003e2000c101506 */
[----:B------:R-:W-:Y:S01]  /*2570*/  IMAD R14, R14, c[0x0][0x198], RZ ;  /* 0x000066000e0e7a24 */ /* 0x000fe200078e02ff */
[C---:B------:R-:W-:Y:S01]  /*2580*/  ISETP.LT.AND P5, PT, R16.reuse, c[0x0][0x17c], !P0 ;  /* 0x00005f0010007a0c */ /* 0x040fe200047a1270 */
[----:B------:R-:W-:Y:S01]  /*2590*/  IMAD R16, R16, c[0x0][0x198], RZ ;  /* 0x0000660010107a24 */ /* 0x000fe200078e02ff */
[----:B------:R2:W-:Y:S01]  /*25a0*/  @P4 STG.E.U16 [R6.64], R31 ;  /* 0x0000001f06004986 */ /* 0x0005e2000c101506 */
[C---:B------:R-:W-:Y:S01]  /*25b0*/  ISETP.LT.AND P4, PT, R15.reuse, c[0x0][0x17c], !P0 ;  /* 0x00005f000f007a0c */ /* 0x040fe20004781270 */
[----:B------:R-:W-:Y:S01]  /*25c0*/  IMAD R15, R15, c[0x0][0x198], RZ ;  /* 0x000066000f0f7a24 */ /* 0x000fe200078e02ff */
[----:B------:R-:W-:Y:S01]  /*25d0*/  PRMT R25, R25, 0x7632, R25 ;  /* 0x0000763219197816 */ /* 0x000fe20000000019 */
[----:B------:R-:W-:Y:S01]  /*25e0*/  IMAD R17, R0, c[0x0][0x198], RZ ;  /* 0x0000660000117a24 */ /* 0x000fe200078e02ff */
[----:B0-----:R-:W-:-:S02]  /*25f0*/  LEA R4, P6, R16, R22, 0x1 ;  /* 0x0000001610047211 */ /* 0x001fc400078c08ff */
[----:B------:R-:W-:Y:S02]  /*2600*/  PRMT R33, R33, 0x7632, R33 ;  /* 0x0000763221217816 */ /* 0x000fe40000000021 */
[C---:B-1----:R-:W-:Y:S02]  /*2610*/  LEA R2, P1, R15.reuse, R22, 0x1 ;  /* 0x000000160f027211 */ /* 0x042fe400078208ff */
[----:B------:R-:W-:Y:S02]  /*2620*/  LEA.HI.X.SX32 R5, R16, R24, 0x1, P6 ;  /* 0x0000001810057211 */ /* 0x000fe400030f0eff */
[----:B--2---:R-:W-:Y:S02]  /*2630*/  LEA R6, P2, R14, R22, 0x1 ;  /* 0x000000160e067211 */ /* 0x004fe400078408ff */
[----:B------:R-:W-:Y:S01]  /*2640*/  LEA.HI.X.SX32 R3, R15, R24, 0x1, P1 ;  /* 0x000000180f037211 */ /* 0x000fe200008f0eff */
[----:B------:R0:W-:Y:S01]  /*2650*/  @P5 STG.E.U16 [R4.64], R25 ;  /* 0x0000001904005986 */ /* 0x0001e2000c101506 */
[----:B------:R-:W-:-:S02]  /*2660*/  LEA R10, P1, R11, R22, 0x1 ;  /* 0x000000160b0a7211 */ /* 0x000fc400078208ff */
[-C--:B------:R-:W-:Y:S01]  /*2670*/  LEA.HI.X.SX32 R7, R14, R24.reuse, 0x1, P2 ;  /* 0x000000180e077211 */ /* 0x080fe200010f0eff */
[----:B------:R1:W-:Y:S01]  /*2680*/  @P4 STG.E.U16 [R2.64], R33 ;  /* 0x0000002102004986 */ /* 0x0003e2000c101506 */
[----:B------:R-:W-:Y:S02]  /*2690*/  ISETP.LT.AND P2, PT, R12, c[0x0][0x17c], !P0 ;  /* 0x00005f000c007a0c */ /* 0x000fe40004741270 */
[----:B------:R-:W-:Y:S02]  /*26a0*/  LEA.HI.X.SX32 R11, R11, R24, 0x1, P1 ;  /* 0x000000180b0b7211 */ /* 0x000fe400008f0eff */
[----:B------:R-:W-:Y:S02]  /*26b0*/  ISETP.LT.AND P1, PT, R13, c[0x0][0x17c], !P0 ;  /* 0x00005f000d007a0c */ /* 0x000fe40004721270 */
[----:B------:R-:W-:Y:S02]  /*26c0*/  ISETP.LT.AND P0, PT, R0, c[0x0][0x17c], !P0 ;  /* 0x00005f0000007a0c */ /* 0x000fe40004701270 */
[----:B------:R-:W-:-:S02]  /*26d0*/  LEA R8, P6, R9, R22, 0x1 ;  /* 0x0000001609087211 */ /* 0x000fc400078c08ff */
[----:B------:R-:W-:Y:S02]  /*26e0*/  PRMT R27, R27, 0x7632, R27 ;  /* 0x000076321b1b7816 */ /* 0x000fe4000000001b */
[----:B------:R-:W-:Y:S02]  /*26f0*/  LEA.HI.X.SX32 R9, R9, R24, 0x1, P6 ;  /* 0x0000001809097211 */ /* 0x000fe400030f0eff */
[----:B------:R-:W-:Y:S01]  /*2700*/  PRMT R35, R35, 0x7632, R35 ;  /* 0x0000763223237816 */ /* 0x000fe20000000023 */
[----:B------:R1:W-:Y:S01]  /*2710*/  @P3 STG.E.U16 [R6.64], R27 ;  /* 0x0000001b06003986 */ /* 0x0003e2000c101506 */
[----:B0-----:R-:W-:Y:S02]  /*2720*/  PRMT R5, R29, 0x7632, R5 ;  /* 0x000076321d057816 */ /* 0x001fe40000000005 */
[C---:B------:R-:W-:Y:S01]  /*2730*/  LEA R12, P6, R17.reuse, R22, 0x1 ;  /* 0x00000016110c7211 */ /* 0x040fe200078c08ff */
[----:B------:R1:W-:Y:S03]  /*2740*/  @P2 STG.E.U16 [R8.64], R35 ;  /* 0x0000002308002986 */ /* 0x0003e6000c101506 */
[----:B------:R-:W-:Y:S01]  /*2750*/  LEA.HI.X.SX32 R13, R17, R24, 0x1, P6 ;  /* 0x00000018110d7211 */ /* 0x000fe200030f0eff */
[----:B------:R1:W-:Y:S01]  /*2760*/  @P1 STG.E.U16 [R10.64], R5 ;  /* 0x000000050a001986 */ /* 0x0003e2000c101506 */
[----:B------:R-:W-:Y:S07]  /*2770*/  @!P0 EXIT ;  /* 0x000000000000894d */ /* 0x000fee0003800000 */
[----:B-1----:R-:W-:-:S05]  /*2780*/  PRMT R6, R21, 0x7632, R6 ;  /* 0x0000763215067816 */ /* 0x002fca0000000006 */
[----:B------:R-:W-:Y:S01]  /*2790*/  STG.E.U16 [R12.64], R6 ;  /* 0x000000060c007986 */ /* 0x000fe2000c101506 */
[----:B------:R-:W-:Y:S05]  /*27a0*/  EXIT ;  /* 0x000000000000794d */ /* 0x000fea0003800000 */
.L_x_3:
[----:B------:R-:W-:-:S00]  /*27b0*/  BRA `(.L_x_3) ;  /* 0xfffffff000007947 */ /* 0x000fc0000383ffff */
[----:B------:R-:W-:-:S00]  /*27c0*/  NOP ;  /* 0x0000000000007918 */ /* 0x000fc00000000000 */
        /* <DEDUP_REMOVED lines=11> */
.L_x_4:


//--------------------- .nv.shared.matmul_kernel  --------------------------
	.section	.nv.shared.matmul_kernel,"aw",@nobits
	.sectionflags	@""
	.align	16
